//
// Generated by NVIDIA NVVM Compiler
//
// Compiler Build ID: CL-36424714
// Cuda compilation tools, release 13.0, V13.0.88
// Based on NVVM 20.0.0
//

.version 9.0
.target sm_100
.address_size 64

	// .globl	_Z7computefffiifffffffPffffffffS_f
.extern .func  (.param .b32 func_retval0) vprintf
(
	.param .b64 vprintf_param_0,
	.param .b64 vprintf_param_1
)
;
.global .align 1 .b8 $str[7] = {37, 46, 49, 55, 103, 10};

.visible .entry _Z7computefffiifffffffPffffffffS_f(
	.param .f32 _Z7computefffiifffffffPffffffffS_f_param_0,
	.param .f32 _Z7computefffiifffffffPffffffffS_f_param_1,
	.param .f32 _Z7computefffiifffffffPffffffffS_f_param_2,
	.param .u32 _Z7computefffiifffffffPffffffffS_f_param_3,
	.param .u32 _Z7computefffiifffffffPffffffffS_f_param_4,
	.param .f32 _Z7computefffiifffffffPffffffffS_f_param_5,
	.param .f32 _Z7computefffiifffffffPffffffffS_f_param_6,
	.param .f32 _Z7computefffiifffffffPffffffffS_f_param_7,
	.param .f32 _Z7computefffiifffffffPffffffffS_f_param_8,
	.param .f32 _Z7computefffiifffffffPffffffffS_f_param_9,
	.param .f32 _Z7computefffiifffffffPffffffffS_f_param_10,
	.param .f32 _Z7computefffiifffffffPffffffffS_f_param_11,
	.param .u64 .ptr .align 1 _Z7computefffiifffffffPffffffffS_f_param_12,
	.param .f32 _Z7computefffiifffffffPffffffffS_f_param_13,
	.param .f32 _Z7computefffiifffffffPffffffffS_f_param_14,
	.param .f32 _Z7computefffiifffffffPffffffffS_f_param_15,
	.param .f32 _Z7computefffiifffffffPffffffffS_f_param_16,
	.param .f32 _Z7computefffiifffffffPffffffffS_f_param_17,
	.param .f32 _Z7computefffiifffffffPffffffffS_f_param_18,
	.param .f32 _Z7computefffiifffffffPffffffffS_f_param_19,
	.param .u64 .ptr .align 1 _Z7computefffiifffffffPffffffffS_f_param_20,
	.param .f32 _Z7computefffiifffffffPffffffffS_f_param_21
)
{
	.local .align 8 .b8 	__local_depot0[8];
	.reg .b64 	%SP;
	.reg .b64 	%SPL;
	.reg .pred 	%p<52>;
	.reg .b32 	%r<71>;
	.reg .b32 	%f<313>;
	.reg .b64 	%rd<32>;
	.reg .b64 	%fd<2>;

	mov.u64 	%SPL, __local_depot0;
	cvta.local.u64 	%SP, %SPL;
	ld.param.f32 	%f310, [_Z7computefffiifffffffPffffffffS_f_param_0];
	ld.param.f32 	%f46, [_Z7computefffiifffffffPffffffffS_f_param_1];
	ld.param.f32 	%f47, [_Z7computefffiifffffffPffffffffS_f_param_2];
	ld.param.u32 	%r27, [_Z7computefffiifffffffPffffffffS_f_param_3];
	ld.param.u32 	%r28, [_Z7computefffiifffffffPffffffffS_f_param_4];
	ld.param.f32 	%f34, [_Z7computefffiifffffffPffffffffS_f_param_8];
	ld.param.f32 	%f35, [_Z7computefffiifffffffPffffffffS_f_param_9];
	ld.param.f32 	%f36, [_Z7computefffiifffffffPffffffffS_f_param_10];
	ld.param.f32 	%f37, [_Z7computefffiifffffffPffffffffS_f_param_11];
	ld.param.u64 	%rd12, [_Z7computefffiifffffffPffffffffS_f_param_12];
	ld.param.f32 	%f38, [_Z7computefffiifffffffPffffffffS_f_param_13];
	ld.param.f32 	%f41, [_Z7computefffiifffffffPffffffffS_f_param_16];
	ld.param.f32 	%f42, [_Z7computefffiifffffffPffffffffS_f_param_17];
	ld.param.f32 	%f43, [_Z7computefffiifffffffPffffffffS_f_param_18];
	ld.param.f32 	%f44, [_Z7computefffiifffffffPffffffffS_f_param_19];
	ld.param.u64 	%rd13, [_Z7computefffiifffffffPffffffffS_f_param_20];
	ld.param.f32 	%f45, [_Z7computefffiifffffffPffffffffS_f_param_21];
	cvta.to.global.u64 	%rd1, %rd12;
	cvta.to.global.u64 	%rd2, %rd13;
	mov.f32 	%f48, 0f80000000;
	div.rn.f32 	%f49, %f48, %f46;
	div.rn.f32 	%f50, %f47, 0f82869BE1;
	add.f32 	%f51, %f50, 0f80000059;
	abs.f32 	%f52, %f51;
	fma.rn.f32 	%f53, %f52, 0fBF000000, 0f3F000000;
	rsqrt.approx.ftz.f32 	%f54, %f53;
	mul.f32 	%f55, %f53, %f54;
	mul.f32 	%f56, %f54, 0fBF000000;
	fma.rn.f32 	%f57, %f55, %f56, 0f3F000000;
	fma.rn.f32 	%f58, %f55, %f57, %f55;
	setp.eq.f32 	%p1, %f52, 0f3F800000;
	selp.f32 	%f59, 0f00000000, %f58, %p1;
	setp.gt.f32 	%p2, %f52, 0f3F0F5C29;
	selp.f32 	%f60, %f59, %f52, %p2;
	copysign.f32 	%f61, %f51, %f60;
	mul.f32 	%f62, %f61, %f61;
	fma.rn.f32 	%f63, %f62, 0f3D10ECEF, 0f3C8B1ABB;
	fma.rn.f32 	%f64, %f63, %f62, 0f3CFC028C;
	fma.rn.f32 	%f65, %f64, %f62, 0f3D372139;
	fma.rn.f32 	%f66, %f65, %f62, 0f3D9993DB;
	fma.rn.f32 	%f67, %f66, %f62, 0f3E2AAAC6;
	mul.f32 	%f68, %f62, %f67;
	fma.rn.f32 	%f69, %f68, %f61, %f61;
	neg.f32 	%f70, %f69;
	selp.f32 	%f71, %f69, %f70, %p2;
	fma.rn.f32 	%f72, 0f3F6EE581, 0f3FD774EB, %f71;
	setp.gt.f32 	%p3, %f51, 0f3F0F5C29;
	selp.f32 	%f73, %f69, %f72, %p3;
	add.f32 	%f74, %f73, %f73;
	selp.f32 	%f75, %f74, %f73, %p2;
	fma.rn.f32 	%f76, %f75, 0f3BBB989D, 0f3F000000;
	cvt.sat.f32.f32 	%f77, %f76;
	mov.f32 	%f78, 0f4B400001;
	mov.f32 	%f79, 0f437C0000;
	fma.rm.f32 	%f80, %f77, %f79, %f78;
	add.f32 	%f81, %f80, 0fCB40007F;
	neg.f32 	%f82, %f81;
	fma.rn.f32 	%f83, %f75, 0f3FB8AA3B, %f82;
	fma.rn.f32 	%f84, %f75, 0f32A57060, %f83;
	mov.b32 	%r29, %f80;
	shl.b32 	%r30, %r29, 23;
	mov.b32 	%f85, %r30;
	ex2.approx.ftz.f32 	%f86, %f84;
	mul.f32 	%f87, %f86, %f85;
	div.rn.f32 	%f88, %f49, %f87;
	setp.neu.f32 	%p4, %f310, %f88;
	mov.f32 	%f303, 0f3F800000;
	@%p4 bra 	$L__BB0_35;
	ld.param.f32 	%f299, [_Z7computefffiifffffffPffffffffS_f_param_7];
	ld.param.f32 	%f298, [_Z7computefffiifffffffPffffffffS_f_param_6];
	add.f32 	%f1, %f298, %f299;
	div.rn.f32 	%f90, %f36, 0f78489E00;
	add.f32 	%f91, %f90, 0f8000000A;
	add.f32 	%f92, %f91, 0fB3D916D1;
	sub.f32 	%f93, %f35, %f92;
	abs.f32 	%f94, %f93;
	mov.f32 	%f95, 0f3FB8AA3B;
	mul.rn.f32 	%f96, %f94, %f95;
	cvt.rzi.f32.f32 	%f97, %f96;
	abs.f32 	%f98, %f97;
	setp.gt.f32 	%p5, %f98, 0f42FC0000;
	mov.f32 	%f99, 0f42FC0000;
	copysign.f32 	%f100, %f97, %f99;
	selp.f32 	%f101, %f100, %f97, %p5;
	fma.rn.f32 	%f102, %f101, 0fBF317218, %f94;
	fma.rn.f32 	%f103, %f101, 0f3102E308, %f102;
	mul.f32 	%f104, %f103, 0f3FB8AA3B;
	add.f32 	%f105, %f101, 0f4B40007D;
	mov.b32 	%r31, %f105;
	shl.b32 	%r32, %r31, 23;
	mov.b32 	%f106, %r32;
	ex2.approx.ftz.f32 	%f107, %f104;
	mul.f32 	%f108, %f107, %f106;
	mov.f32 	%f109, 0f3E000000;
	div.approx.ftz.f32 	%f110, %f109, %f108;
	fma.rn.f32 	%f2, %f108, 0f40000000, %f110;
	add.f32 	%f3, %f37, 0f420B0534;
	mul.f32 	%f111, %f3, 0f3F000000;
	cvt.rzi.f32.f32 	%f112, %f111;
	add.f32 	%f113, %f112, %f112;
	sub.f32 	%f114, %f3, %f113;
	abs.f32 	%f4, %f114;
	abs.f32 	%f5, %f2;
	setp.lt.f32 	%p6, %f5, 0f00800000;
	mul.f32 	%f115, %f5, 0f4B800000;
	selp.f32 	%f116, %f115, %f5, %p6;
	selp.f32 	%f117, 0fC1C00000, 0f00000000, %p6;
	mov.b32 	%r33, %f116;
	add.s32 	%r34, %r33, -1060439283;
	and.b32  	%r35, %r34, -8388608;
	sub.s32 	%r36, %r33, %r35;
	mov.b32 	%f118, %r36;
	cvt.rn.f32.s32 	%f119, %r35;
	fma.rn.f32 	%f120, %f119, 0f34000000, %f117;
	add.f32 	%f121, %f118, 0fBF800000;
	add.f32 	%f122, %f118, 0f3F800000;
	rcp.approx.ftz.f32 	%f123, %f122;
	add.f32 	%f124, %f121, %f121;
	mul.f32 	%f125, %f124, %f123;
	mul.f32 	%f126, %f125, %f125;
	sub.f32 	%f127, %f121, %f125;
	add.f32 	%f128, %f127, %f127;
	neg.f32 	%f129, %f125;
	fma.rn.f32 	%f130, %f129, %f121, %f128;
	mul.rn.f32 	%f131, %f123, %f130;
	fma.rn.f32 	%f132, %f126, 0f3A2C32E4, 0f3B52E7DB;
	fma.rn.f32 	%f133, %f132, %f126, 0f3C93BB73;
	fma.rn.f32 	%f134, %f133, %f126, 0f3DF6384F;
	mul.rn.f32 	%f135, %f134, %f126;
	fma.rn.f32 	%f136, %f125, 0f3FB8AA3B, %f120;
	sub.f32 	%f137, %f120, %f136;
	fma.rn.f32 	%f138, %f125, 0f3FB8AA3B, %f137;
	fma.rn.f32 	%f139, %f131, 0f3FB8AA3B, %f138;
	fma.rn.f32 	%f140, %f125, 0f32A55E34, %f139;
	mul.f32 	%f141, %f135, 0f40400000;
	fma.rn.f32 	%f142, %f141, %f131, %f140;
	fma.rn.f32 	%f143, %f135, %f125, %f142;
	add.rn.f32 	%f144, %f136, %f143;
	neg.f32 	%f145, %f136;
	add.rn.f32 	%f146, %f144, %f145;
	neg.f32 	%f147, %f146;
	add.rn.f32 	%f148, %f143, %f147;
	mul.rn.f32 	%f149, %f144, %f3;
	neg.f32 	%f150, %f149;
	fma.rn.f32 	%f151, %f144, %f3, %f150;
	fma.rn.f32 	%f152, %f148, %f3, %f151;
	cvt.rni.f32.f32 	%f153, %f149;
	sub.f32 	%f154, %f149, %f153;
	add.f32 	%f155, %f154, %f152;
	fma.rn.f32 	%f156, %f155, 0f391FCB8E, 0f3AAF85ED;
	fma.rn.f32 	%f157, %f156, %f155, 0f3C1D9856;
	fma.rn.f32 	%f158, %f157, %f155, 0f3D6357BB;
	fma.rn.f32 	%f159, %f158, %f155, 0f3E75FDEC;
	fma.rn.f32 	%f160, %f159, %f155, 0f3F317218;
	fma.rn.f32 	%f161, %f160, %f155, 0f3F800000;
	cvt.rzi.s32.f32 	%r37, %f153;
	setp.gt.f32 	%p7, %f153, 0f00000000;
	selp.b32 	%r38, 0, -2097152000, %p7;
	add.s32 	%r39, %r38, 2130706432;
	mov.b32 	%f162, %r39;
	mul.f32 	%f163, %f161, %f162;
	shl.b32 	%r40, %r37, 23;
	sub.s32 	%r41, %r40, %r38;
	mov.b32 	%f164, %r41;
	mul.f32 	%f165, %f163, %f164;
	abs.f32 	%f166, %f149;
	setp.gt.f32 	%p8, %f166, 0f43180000;
	setp.lt.f32 	%p9, %f149, 0f00000000;
	selp.f32 	%f167, 0f00000000, 0f7F800000, %p9;
	selp.f32 	%f6, %f167, %f165, %p8;
	setp.eq.f32 	%p10, %f2, 0f3F800000;
	setp.eq.f32 	%p11, %f3, 0f00000000;
	or.pred  	%p12, %p11, %p10;
	@%p12 bra 	$L__BB0_9;
	setp.num.f32 	%p13, %f5, %f5;
	abs.f32 	%f168, %f3;
	setp.num.f32 	%p14, %f168, %f168;
	and.pred  	%p15, %p13, %p14;
	@%p15 bra 	$L__BB0_4;
	add.rn.f32 	%f303, %f2, %f3;
	bra.uni 	$L__BB0_9;
$L__BB0_4:
	setp.neu.f32 	%p16, %f2, 0f00000000;
	setp.neu.f32 	%p17, %f5, 0f7F800000;
	and.pred  	%p18, %p16, %p17;
	@%p18 bra 	$L__BB0_6;
	setp.neu.f32 	%p25, %f4, 0f3F800000;
	add.f32 	%f173, %f2, %f2;
	mov.b32 	%r42, %f173;
	setp.lt.f32 	%p26, %f3, 0f00000000;
	xor.b32  	%r43, %r42, 2139095040;
	selp.b32 	%r44, %r43, %r42, %p26;
	and.b32  	%r45, %r44, 2147483647;
	selp.b32 	%r46, %r45, %r44, %p25;
	mov.b32 	%f303, %r46;
	bra.uni 	$L__BB0_9;
$L__BB0_6:
	setp.eq.f32 	%p19, %f2, 0fBF800000;
	setp.eq.f32 	%p20, %f168, 0f7F800000;
	and.pred  	%p21, %p19, %p20;
	@%p21 bra 	$L__BB0_9;
	setp.geu.f32 	%p22, %f2, 0f00000000;
	mov.f32 	%f303, %f6;
	@%p22 bra 	$L__BB0_9;
	setp.neu.f32 	%p23, %f4, 0f3F800000;
	neg.f32 	%f170, %f6;
	selp.f32 	%f171, %f6, %f170, %p23;
	cvt.rmi.f32.f32 	%f172, %f3;
	setp.neu.f32 	%p24, %f3, %f172;
	selp.f32 	%f303, 0f7FFFFFFF, %f171, %p24;
$L__BB0_9:
	setp.lt.f32 	%p27, %f1, 0f00800000;
	mul.f32 	%f174, %f1, 0f4B000000;
	selp.f32 	%f175, %f174, %f1, %p27;
	mov.b32 	%r47, %f175;
	add.s32 	%r48, %r47, -1059760811;
	and.b32  	%r49, %r48, -8388608;
	sub.s32 	%r50, %r47, %r49;
	mov.b32 	%f176, %r50;
	add.f32 	%f177, %f176, 0fBF800000;
	abs.f32 	%f178, %f303;
	setp.gt.f32 	%p28, %f178, 0f3F800000;
	rcp.approx.ftz.f32 	%f179, %f178;
	selp.f32 	%f180, %f179, %f178, %p28;
	mul.f32 	%f181, %f180, %f180;
	fma.rn.f32 	%f182, %f181, 0f3B2090AA, 0fBC6BE14F;
	fma.rn.f32 	%f183, %f182, %f181, 0f3D23397E;
	fma.rn.f32 	%f184, %f183, %f181, 0fBD948A7A;
	fma.rn.f32 	%f185, %f184, %f181, 0f3DD76B21;
	fma.rn.f32 	%f186, %f185, %f181, 0fBE111E88;
	fma.rn.f32 	%f187, %f186, %f181, 0f3E4CAF60;
	fma.rn.f32 	%f188, %f187, %f181, 0fBEAAAA27;
	mul.f32 	%f189, %f181, %f188;
	fma.rn.f32 	%f190, %f189, %f180, %f180;
	neg.f32 	%f191, %f190;
	fma.rn.f32 	%f192, 0f3F6EE581, 0f3FD774EB, %f191;
	selp.f32 	%f193, %f192, %f190, %p28;
	setp.num.f32 	%p29, %f178, %f178;
	copysign.f32 	%f194, %f303, %f193;
	selp.f32 	%f195, %f194, %f193, %p29;
	add.f32 	%f196, %f195, 0fE25BAE59;
	abs.f32 	%f197, %f196;
	sub.f32 	%f198, %f34, %f197;
	fma.rn.f32 	%f199, %f175, 0f7F800000, 0f7F800000;
	setp.gt.u32 	%p30, %r47, 2139095039;
	fma.rn.f32 	%f200, %f177, 0fBE055027, 0f3E1039F6;
	fma.rn.f32 	%f201, %f200, %f177, 0fBDF8CDCC;
	fma.rn.f32 	%f202, %f201, %f177, 0f3E0F2955;
	fma.rn.f32 	%f203, %f202, %f177, 0fBE2AD8B9;
	fma.rn.f32 	%f204, %f203, %f177, 0f3E4CED0B;
	fma.rn.f32 	%f205, %f204, %f177, 0fBE7FFF22;
	fma.rn.f32 	%f206, %f205, %f177, 0f3EAAAA78;
	fma.rn.f32 	%f207, %f206, %f177, 0fBF000000;
	mul.f32 	%f208, %f177, %f207;
	fma.rn.f32 	%f209, %f208, %f177, %f177;
	cvt.rn.f32.s32 	%f210, %r49;
	selp.f32 	%f211, 0fC1B80000, 0f00000000, %p27;
	fma.rn.f32 	%f212, %f210, 0f34000000, %f211;
	fma.rn.f32 	%f213, %f212, 0f3F317218, %f209;
	selp.f32 	%f214, %f199, %f213, %p30;
	mul.f32 	%f215, %f214, 0f3EDE5BD9;
	mul.f32 	%f216, %f215, 0f37430068;
	setp.eq.f32 	%p31, %f175, 0f00000000;
	selp.f32 	%f217, 0fFF800000, %f216, %p31;
	add.f32 	%f310, %f217, %f198;
	setp.lt.s32 	%p32, %r27, 1;
	@%p32 bra 	$L__BB0_21;
	ld.param.f32 	%f301, [_Z7computefffiifffffffPffffffffS_f_param_15];
	ld.param.f32 	%f300, [_Z7computefffiifffffffPffffffffS_f_param_14];
	mul.f32 	%f219, %f300, 0f00000405;
	div.rn.f32 	%f220, %f41, 0f7B9C8869;
	add.f32 	%f221, %f301, %f220;
	add.f32 	%f222, %f221, 0f8000000B;
	abs.f32 	%f223, %f222;
	mov.f32 	%f224, 0f3FB8AA3B;
	mul.rn.f32 	%f225, %f223, %f224;
	cvt.rzi.f32.f32 	%f226, %f225;
	abs.f32 	%f227, %f226;
	setp.gt.f32 	%p33, %f227, 0f42FC0000;
	mov.f32 	%f228, 0f42FC0000;
	copysign.f32 	%f229, %f226, %f228;
	selp.f32 	%f230, %f229, %f226, %p33;
	fma.rn.f32 	%f231, %f230, 0fBF317218, %f223;
	fma.rn.f32 	%f232, %f230, 0f3102E308, %f231;
	mul.f32 	%f233, %f232, 0f3FB8AA3B;
	add.f32 	%f234, %f230, 0f4B40007D;
	mov.b32 	%r52, %f234;
	shl.b32 	%r53, %r52, 23;
	mov.b32 	%f235, %r53;
	ex2.approx.ftz.f32 	%f236, %f233;
	mul.f32 	%f237, %f236, %f235;
	mov.f32 	%f238, 0fBE000000;
	div.approx.ftz.f32 	%f239, %f238, %f237;
	fma.rn.f32 	%f240, %f237, 0f40000000, %f239;
	mul.f32 	%f241, %f222, %f222;
	fma.rn.f32 	%f242, %f241, 0f363D0ADA, 0f394FFF49;
	fma.rn.f32 	%f243, %f242, %f241, 0f3C08889A;
	fma.rn.f32 	%f244, %f243, %f241, 0f3E2AAAAB;
	mul.f32 	%f245, %f241, %f244;
	fma.rn.f32 	%f246, %f245, %f222, %f222;
	setp.ge.f32 	%p34, %f223, 0f3F800000;
	copysign.f32 	%f247, %f222, %f240;
	selp.f32 	%f248, %f247, %f246, %p34;
	div.rn.f32 	%f249, %f219, %f248;
	div.rn.f32 	%f13, %f38, %f249;
	div.rn.f32 	%f250, %f13, 0f0558C7F8;
	mul.f32 	%f14, %f42, %f250;
	mul.f32 	%f251, %f43, 0fFB6B143A;
	mov.f32 	%f252, 0f00000000;
	div.rn.f32 	%f253, %f252, %f251;
	add.f32 	%f15, %f253, 0f00000000;
	mul.f32 	%f16, %f44, 0f00000071;
	and.b32  	%r1, %r27, 7;
	setp.lt.u32 	%p35, %r27, 8;
	mov.b32 	%r62, 0;
	@%p35 bra 	$L__BB0_13;
	and.b32  	%r62, %r27, 2147483640;
	neg.s32 	%r65, %r62;
	add.s64 	%rd29, %rd1, 16;
$L__BB0_12:
	.pragma "nounroll";
	st.global.f32 	[%rd29+-16], %f13;
	sub.f32 	%f254, %f310, %f14;
	add.f32 	%f255, %f15, %f254;
	sub.f32 	%f256, %f255, %f16;
	st.global.f32 	[%rd29+-12], %f13;
	sub.f32 	%f257, %f256, %f14;
	add.f32 	%f258, %f15, %f257;
	sub.f32 	%f259, %f258, %f16;
	st.global.f32 	[%rd29+-8], %f13;
	sub.f32 	%f260, %f259, %f14;
	add.f32 	%f261, %f15, %f260;
	sub.f32 	%f262, %f261, %f16;
	st.global.f32 	[%rd29+-4], %f13;
	sub.f32 	%f263, %f262, %f14;
	add.f32 	%f264, %f15, %f263;
	sub.f32 	%f265, %f264, %f16;
	st.global.f32 	[%rd29], %f13;
	sub.f32 	%f266, %f265, %f14;
	add.f32 	%f267, %f15, %f266;
	sub.f32 	%f268, %f267, %f16;
	st.global.f32 	[%rd29+4], %f13;
	sub.f32 	%f269, %f268, %f14;
	add.f32 	%f270, %f15, %f269;
	sub.f32 	%f271, %f270, %f16;
	st.global.f32 	[%rd29+8], %f13;
	sub.f32 	%f272, %f271, %f14;
	add.f32 	%f273, %f15, %f272;
	sub.f32 	%f274, %f273, %f16;
	st.global.f32 	[%rd29+12], %f13;
	sub.f32 	%f275, %f274, %f14;
	add.f32 	%f276, %f15, %f275;
	sub.f32 	%f310, %f276, %f16;
	add.s32 	%r65, %r65, 8;
	add.s64 	%rd29, %rd29, 32;
	setp.eq.s32 	%p36, %r65, 0;
	@%p36 bra 	$L__BB0_13;
	bra.uni 	$L__BB0_12;
$L__BB0_13:
	setp.eq.s32 	%p37, %r1, 0;
	@%p37 bra 	$L__BB0_21;
	and.b32  	%r5, %r27, 3;
	setp.lt.u32 	%p38, %r1, 4;
	@%p38 bra 	$L__BB0_16;
	mul.wide.u32 	%rd14, %r62, 4;
	add.s64 	%rd15, %rd1, %rd14;
	st.global.f32 	[%rd15], %f13;
	sub.f32 	%f278, %f310, %f14;
	add.f32 	%f279, %f15, %f278;
	sub.f32 	%f280, %f279, %f16;
	st.global.f32 	[%rd15+4], %f13;
	sub.f32 	%f281, %f280, %f14;
	add.f32 	%f282, %f15, %f281;
	sub.f32 	%f283, %f282, %f16;
	st.global.f32 	[%rd15+8], %f13;
	sub.f32 	%f284, %f283, %f14;
	add.f32 	%f285, %f15, %f284;
	sub.f32 	%f286, %f285, %f16;
	st.global.f32 	[%rd15+12], %f13;
	sub.f32 	%f287, %f286, %f14;
	add.f32 	%f288, %f15, %f287;
	sub.f32 	%f310, %f288, %f16;
	add.s32 	%r62, %r62, 4;
$L__BB0_16:
	setp.eq.s32 	%p39, %r5, 0;
	@%p39 bra 	$L__BB0_21;
	setp.eq.s32 	%p40, %r5, 1;
	@%p40 bra 	$L__BB0_19;
	mul.wide.u32 	%rd16, %r62, 4;
	add.s64 	%rd17, %rd1, %rd16;
	st.global.f32 	[%rd17], %f13;
	sub.f32 	%f290, %f310, %f14;
	add.f32 	%f291, %f15, %f290;
	sub.f32 	%f292, %f291, %f16;
	st.global.f32 	[%rd17+4], %f13;
	sub.f32 	%f293, %f292, %f14;
	add.f32 	%f294, %f15, %f293;
	sub.f32 	%f310, %f294, %f16;
	add.s32 	%r62, %r62, 2;
$L__BB0_19:
	and.b32  	%r54, %r27, 1;
	setp.eq.b32 	%p41, %r54, 1;
	not.pred 	%p42, %p41;
	@%p42 bra 	$L__BB0_21;
	mul.wide.u32 	%rd18, %r62, 4;
	add.s64 	%rd19, %rd1, %rd18;
	st.global.f32 	[%rd19], %f13;
	sub.f32 	%f295, %f310, %f14;
	add.f32 	%f296, %f15, %f295;
	sub.f32 	%f310, %f296, %f16;
$L__BB0_21:
	setp.lt.s32 	%p43, %r28, 1;
	@%p43 bra 	$L__BB0_35;
	and.b32  	%r10, %r28, 15;
	setp.lt.u32 	%p44, %r28, 16;
	mov.b32 	%r67, 0;
	@%p44 bra 	$L__BB0_25;
	and.b32  	%r67, %r28, 2147483632;
	neg.s32 	%r66, %r67;
	add.s64 	%rd30, %rd2, 32;
$L__BB0_24:
	.pragma "nounroll";
	mov.b32 	%r56, 2040297066;
	st.global.u32 	[%rd30+-32], %r56;
	st.global.u32 	[%rd30+-28], %r56;
	st.global.u32 	[%rd30+-24], %r56;
	st.global.u32 	[%rd30+-20], %r56;
	st.global.u32 	[%rd30+-16], %r56;
	st.global.u32 	[%rd30+-12], %r56;
	st.global.u32 	[%rd30+-8], %r56;
	st.global.u32 	[%rd30+-4], %r56;
	st.global.u32 	[%rd30], %r56;
	st.global.u32 	[%rd30+4], %r56;
	st.global.u32 	[%rd30+8], %r56;
	st.global.u32 	[%rd30+12], %r56;
	st.global.u32 	[%rd30+16], %r56;
	st.global.u32 	[%rd30+20], %r56;
	st.global.u32 	[%rd30+24], %r56;
	st.global.u32 	[%rd30+28], %r56;
	add.s32 	%r66, %r66, 16;
	add.s64 	%rd30, %rd30, 64;
	setp.ne.s32 	%p45, %r66, 0;
	@%p45 bra 	$L__BB0_24;
$L__BB0_25:
	setp.eq.s32 	%p46, %r10, 0;
	@%p46 bra 	$L__BB0_34;
	and.b32  	%r18, %r28, 7;
	setp.lt.u32 	%p47, %r10, 8;
	@%p47 bra 	$L__BB0_28;
	mul.wide.u32 	%rd20, %r67, 4;
	add.s64 	%rd21, %rd2, %rd20;
	mov.b32 	%r57, 2040297066;
	st.global.u32 	[%rd21], %r57;
	st.global.u32 	[%rd21+4], %r57;
	st.global.u32 	[%rd21+8], %r57;
	st.global.u32 	[%rd21+12], %r57;
	st.global.u32 	[%rd21+16], %r57;
	st.global.u32 	[%rd21+20], %r57;
	st.global.u32 	[%rd21+24], %r57;
	st.global.u32 	[%rd21+28], %r57;
	add.s32 	%r67, %r67, 8;
$L__BB0_28:
	setp.eq.s32 	%p48, %r18, 0;
	@%p48 bra 	$L__BB0_34;
	and.b32  	%r21, %r28, 3;
	setp.lt.u32 	%p49, %r18, 4;
	@%p49 bra 	$L__BB0_31;
	mul.wide.u32 	%rd22, %r67, 4;
	add.s64 	%rd23, %rd2, %rd22;
	mov.b32 	%r58, 2040297066;
	st.global.u32 	[%rd23], %r58;
	st.global.u32 	[%rd23+4], %r58;
	st.global.u32 	[%rd23+8], %r58;
	st.global.u32 	[%rd23+12], %r58;
	add.s32 	%r67, %r67, 4;
$L__BB0_31:
	setp.eq.s32 	%p50, %r21, 0;
	@%p50 bra 	$L__BB0_34;
	mul.wide.u32 	%rd24, %r67, 4;
	add.s64 	%rd31, %rd2, %rd24;
	neg.s32 	%r70, %r21;
$L__BB0_33:
	.pragma "nounroll";
	mov.b32 	%r59, 2040297066;
	st.global.u32 	[%rd31], %r59;
	add.s64 	%rd31, %rd31, 4;
	add.s32 	%r70, %r70, 1;
	setp.ne.s32 	%p51, %r70, 0;
	@%p51 bra 	$L__BB0_33;
$L__BB0_34:
	fma.rn.f32 	%f297, %f45, 0f7F800000, 0fFF800000;
	add.f32 	%f310, %f297, 0f52276EFF;
$L__BB0_35:
	add.u64 	%rd25, %SP, 0;
	add.u64 	%rd26, %SPL, 0;
	cvt.f64.f32 	%fd1, %f310;
	st.local.f64 	[%rd26], %fd1;
	mov.u64 	%rd27, $str;
	cvta.global.u64 	%rd28, %rd27;
	{ // callseq 0, 0
	.param .b64 param0;
	st.param.b64 	[param0], %rd28;
	.param .b64 param1;
	st.param.b64 	[param1], %rd25;
	.param .b32 retval0;
	call.uni (retval0), 
	vprintf, 
	(
	param0, 
	param1
	);
	ld.param.b32 	%r60, [retval0];
	} // callseq 0
	ret;

}


// ===== COMPILED SASS (sm_100) =====

	.target	sm_100

	.elftype	@"ET_EXEC"


//--------------------- .note.nv.tkinfo           --------------------------
	.section	.note.nv.tkinfo,"",@"SHT_NOTE"
	.sectionflags	@"SHF_NOTE_NV_TKINFO"
	.tkinfo
        /*0018*/ 	.word	0x00000002
        /*0030*/ 	.string	""
        /*0030*/ 	.string	"ptxas"
        /*0030*/ 	.string	"Cuda compilation tools, release 13.0, V13.0.88"
        /*0030*/ 	.string	"Build cuda_13.0.r13.0/compiler.36424714_0"
        /*0030*/ 	.string	"-arch sm_100 -m 64 "



//--------------------- .note.nv.cuinfo           --------------------------
	.section	.note.nv.cuinfo,"",@"SHT_NOTE"
	.sectionflags	@"SHF_NOTE_NV_CUINFO"
        /*0018*/ 	.short	0x0002
        /*001a*/ 	.short	0x0064
        /*001c*/ 	.short	0x0082
	.zero		2


//--------------------- .nv.info                  --------------------------
	.section	.nv.info,"",@"SHT_CUDA_INFO"
	.align	4


	//----- nvinfo : EIATTR_REGCOUNT
	.align		4
        /*0000*/ 	.byte	0x04, 0x2f
        /*0002*/ 	.short	(.L_2 - .L_1)
	.align		4
.L_1:
        /*0004*/ 	.word	index@(_Z7computefffiifffffffPffffffffS_f)
        /*0008*/ 	.word	0x00000018


	//----- nvinfo : EIATTR_FRAME_SIZE
	.align		4
.L_2:
        /*000c*/ 	.byte	0x04, 0x11
        /*000e*/ 	.short	(.L_4 - .L_3)
	.align		4
.L_3:
        /*0010*/ 	.word	index@($__internal_0_$__cuda_sm3x_div_rn_noftz_f32_slowpath)
        /*0014*/ 	.word	0x00000008


	//----- nvinfo : EIATTR_FRAME_SIZE
	.align		4
.L_4:
        /*0018*/ 	.byte	0x04, 0x11
        /*001a*/ 	.short	(.L_6 - .L_5)
	.align		4
.L_5:
        /*001c*/ 	.word	index@(_Z7computefffiifffffffPffffffffS_f)
        /*0020*/ 	.word	0x00000008


	//----- nvinfo : EIATTR_MIN_STACK_SIZE
	.align		4
.L_6:
        /*0024*/ 	.byte	0x04, 0x12
        /*0026*/ 	.short	(.L_8 - .L_7)
	.align		4
.L_7:
        /*0028*/ 	.word	index@(_Z7computefffiifffffffPffffffffS_f)
        /*002c*/ 	.word	0x00000008
.L_8:


//--------------------- .nv.compat                --------------------------
	.section	.nv.compat,"",@"SHT_CUDA_COMPAT_INFO"
	.align	4
        /*0000*/ 	.byte	0x02, 0x09, 0x00, 0x00, 0x02, 0x02, 0x01, 0x00, 0x02, 0x05, 0x05, 0x00, 0x03, 0x07, 0x01, 0x01
        /*0010*/ 	.byte	0x02, 0x03, 0x00, 0x00, 0x02, 0x06, 0x01, 0x00, 0x04, 0x0b, 0x08, 0x00, 0x01, 0x00, 0x00, 0x00
        /*0020*/ 	.byte	0x00, 0x00, 0x00, 0x00


//--------------------- .nv.info._Z7computefffiifffffffPffffffffS_f --------------------------
	.section	.nv.info._Z7computefffiifffffffPffffffffS_f,"",@"SHT_CUDA_INFO"
	.sectionflags	@""
	.align	4


	//----- nvinfo : EIATTR_CUDA_API_VERSION
	.align		4
        /*0000*/ 	.byte	0x04, 0x37
        /*0002*/ 	.short	(.L_10 - .L_9)
.L_9:
        /*0004*/ 	.word	0x00000082


	//----- nvinfo : EIATTR_KPARAM_INFO
	.align		4
.L_10:
        /*0008*/ 	.byte	0x04, 0x17
        /*000a*/ 	.short	(.L_12 - .L_11)
.L_11:
        /*000c*/ 	.word	0x00000000
        /*0010*/ 	.short	0x0015
        /*0012*/ 	.short	0x0060
        /*0014*/ 	.byte	0x00, 0xf0, 0x11, 0x00


	//----- nvinfo : EIATTR_KPARAM_INFO
	.align		4
.L_12:
        /*0018*/ 	.byte	0x04, 0x17
        /*001a*/ 	.short	(.L_14 - .L_13)
.L_13:
        /*001c*/ 	.word	0x00000000
        /*0020*/ 	.short	0x0014
        /*0022*/ 	.short	0x0058
        /*0024*/ 	.byte	0x00, 0xf5, 0x21, 0x00


	//----- nvinfo : EIATTR_KPARAM_INFO
	.align		4
.L_14:
        /*0028*/ 	.byte	0x04, 0x17
        /*002a*/ 	.short	(.L_16 - .L_15)
.L_15:
        /*002c*/ 	.word	0x00000000
        /*0030*/ 	.short	0x0013
        /*0032*/ 	.short	0x0050
        /*0034*/ 	.byte	0x00, 0xf0, 0x11, 0x00


	//----- nvinfo : EIATTR_KPARAM_INFO
	.align		4
.L_16:
        /*0038*/ 	.byte	0x04, 0x17
        /*003a*/ 	.short	(.L_18 - .L_17)
.L_17:
        /*003c*/ 	.word	0x00000000
        /*0040*/ 	.short	0x0012
        /*0042*/ 	.short	0x004c
        /*0044*/ 	.byte	0x00, 0xf0, 0x11, 0x00


	//----- nvinfo : EIATTR_KPARAM_INFO
	.align		4
.L_18:
        /*0048*/ 	.byte	0x04, 0x17
        /*004a*/ 	.short	(.L_20 - .L_19)
.L_19:
        /*004c*/ 	.word	0x00000000
        /*0050*/ 	.short	0x0011
        /*0052*/ 	.short	0x0048
        /*0054*/ 	.byte	0x00, 0xf0, 0x11, 0x00


	//----- nvinfo : EIATTR_KPARAM_INFO
	.align		4
.L_20:
        /*0058*/ 	.byte	0x04, 0x17
        /*005a*/ 	.short	(.L_22 - .L_21)
.L_21:
        /*005c*/ 	.word	0x00000000
        /*0060*/ 	.short	0x0010
        /*0062*/ 	.short	0x0044
        /*0064*/ 	.byte	0x00, 0xf0, 0x11, 0x00


	//----- nvinfo : EIATTR_KPARAM_INFO
	.align		4
.L_22:
        /*0068*/ 	.byte	0x04, 0x17
        /*006a*/ 	.short	(.L_24 - .L_23)
.L_23:
        /*006c*/ 	.word	0x00000000
        /*0070*/ 	.short	0x000f
        /*0072*/ 	.short	0x0040
        /*0074*/ 	.byte	0x00, 0xf0, 0x11, 0x00


	//----- nvinfo : EIATTR_KPARAM_INFO
	.align		4
.L_24:
        /*0078*/ 	.byte	0x04, 0x17
        /*007a*/ 	.short	(.L_26 - .L_25)
.L_25:
        /*007c*/ 	.word	0x00000000
        /*0080*/ 	.short	0x000e
        /*0082*/ 	.short	0x003c
        /*0084*/ 	.byte	0x00, 0xf0, 0x11, 0x00


	//----- nvinfo : EIATTR_KPARAM_INFO
	.align		4
.L_26:
        /*0088*/ 	.byte	0x04, 0x17
        /*008a*/ 	.short	(.L_28 - .L_27)
.L_27:
        /*008c*/ 	.word	0x00000000
        /*0090*/ 	.short	0x000d
        /*0092*/ 	.short	0x0038
        /*0094*/ 	.byte	0x00, 0xf0, 0x11, 0x00


	//----- nvinfo : EIATTR_KPARAM_INFO
	.align		4
.L_28:
        /*0098*/ 	.byte	0x04, 0x17
        /*009a*/ 	.short	(.L_30 - .L_29)
.L_29:
        /*009c*/ 	.word	0x00000000
        /*00a0*/ 	.short	0x000c
        /*00a2*/ 	.short	0x0030
        /*00a4*/ 	.byte	0x00, 0xf5, 0x21, 0x00


	//----- nvinfo : EIATTR_KPARAM_INFO
	.align		4
.L_30:
        /*00a8*/ 	.byte	0x04, 0x17
        /*00aa*/ 	.short	(.L_32 - .L_31)
.L_31:
        /*00ac*/ 	.word	0x00000000
        /*00b0*/ 	.short	0x000b
        /*00b2*/ 	.short	0x002c
        /*00b4*/ 	.byte	0x00, 0xf0, 0x11, 0x00


	//----- nvinfo : EIATTR_KPARAM_INFO
	.align		4
.L_32:
        /*00b8*/ 	.byte	0x04, 0x17
        /*00ba*/ 	.short	(.L_34 - .L_33)
.L_33:
        /*00bc*/ 	.word	0x00000000
        /*00c0*/ 	.short	0x000a
        /*00c2*/ 	.short	0x0028
        /*00c4*/ 	.byte	0x00, 0xf0, 0x11, 0x00


	//----- nvinfo : EIATTR_KPARAM_INFO
	.align		4
.L_34:
        /*00c8*/ 	.byte	0x04, 0x17
        /*00ca*/ 	.short	(.L_36 - .L_35)
.L_35:
        /*00cc*/ 	.word	0x00000000
        /*00d0*/ 	.short	0x0009
        /*00d2*/ 	.short	0x0024
        /*00d4*/ 	.byte	0x00, 0xf0, 0x11, 0x00


	//----- nvinfo : EIATTR_KPARAM_INFO
	.align		4
.L_36:
        /*00d8*/ 	.byte	0x04, 0x17
        /*00da*/ 	.short	(.L_38 - .L_37)
.L_37:
        /*00dc*/ 	.word	0x00000000
        /*00e0*/ 	.short	0x0008
        /*00e2*/ 	.short	0x0020
        /*00e4*/ 	.byte	0x00, 0xf0, 0x11, 0x00


	//----- nvinfo : EIATTR_KPARAM_INFO
	.align		4
.L_38:
        /*00e8*/ 	.byte	0x04, 0x17
        /*00ea*/ 	.short	(.L_40 - .L_39)
.L_39:
        /*00ec*/ 	.word	0x00000000
        /*00f0*/ 	.short	0x0007
        /*00f2*/ 	.short	0x001c
        /*00f4*/ 	.byte	0x00, 0xf0, 0x11, 0x00


	//----- nvinfo : EIATTR_KPARAM_INFO
	.align		4
.L_40:
        /*00f8*/ 	.byte	0x04, 0x17
        /*00fa*/ 	.short	(.L_42 - .L_41)
.L_41:
        /*00fc*/ 	.word	0x00000000
        /*0100*/ 	.short	0x0006
        /*0102*/ 	.short	0x0018
        /*0104*/ 	.byte	0x00, 0xf0, 0x11, 0x00


	//----- nvinfo : EIATTR_KPARAM_INFO
	.align		4
.L_42:
        /*0108*/ 	.byte	0x04, 0x17
        /*010a*/ 	.short	(.L_44 - .L_43)
.L_43:
        /*010c*/ 	.word	0x00000000
        /*0110*/ 	.short	0x0005
        /*0112*/ 	.short	0x0014
        /*0114*/ 	.byte	0x00, 0xf0, 0x11, 0x00


	//----- nvinfo : EIATTR_KPARAM_INFO
	.align		4
.L_44:
        /*0118*/ 	.byte	0x04, 0x17
        /*011a*/ 	.short	(.L_46 - .L_45)
.L_45:
        /*011c*/ 	.word	0x00000000
        /*0120*/ 	.short	0x0004
        /*0122*/ 	.short	0x0010
        /*0124*/ 	.byte	0x00, 0xf0, 0x11, 0x00


	//----- nvinfo : EIATTR_KPARAM_INFO
	.align		4
.L_46:
        /*0128*/ 	.byte	0x04, 0x17
        /*012a*/ 	.short	(.L_48 - .L_47)
.L_47:
        /*012c*/ 	.word	0x00000000
        /*0130*/ 	.short	0x0003
        /*0132*/ 	.short	0x000c
        /*0134*/ 	.byte	0x00, 0xf0, 0x11, 0x00


	//----- nvinfo : EIATTR_KPARAM_INFO
	.align		4
.L_48:
        /*0138*/ 	.byte	0x04, 0x17
        /*013a*/ 	.short	(.L_50 - .L_49)
.L_49:
        /*013c*/ 	.word	0x00000000
        /*0140*/ 	.short	0x0002
        /*0142*/ 	.short	0x0008
        /*0144*/ 	.byte	0x00, 0xf0, 0x11, 0x00


	//----- nvinfo : EIATTR_KPARAM_INFO
	.align		4
.L_50:
        /*0148*/ 	.byte	0x04, 0x17
        /*014a*/ 	.short	(.L_52 - .L_51)
.L_51:
        /*014c*/ 	.word	0x00000000
        /*0150*/ 	.short	0x0001
        /*0152*/ 	.short	0x0004
        /*0154*/ 	.byte	0x00, 0xf0, 0x11, 0x00


	//----- nvinfo : EIATTR_KPARAM_INFO
	.align		4
.L_52:
        /*0158*/ 	.byte	0x04, 0x17
        /*015a*/ 	.short	(.L_54 - .L_53)
.L_53:
        /*015c*/ 	.word	0x00000000
        /*0160*/ 	.short	0x0000
        /*0162*/ 	.short	0x0000
        /*0164*/ 	.byte	0x00, 0xf0, 0x11, 0x00


	//----- nvinfo : EIATTR_SPARSE_MMA_MASK
	.align		4
.L_54:
        /*0168*/ 	.byte	0x03, 0x50
        /*016a*/ 	.short	0x0000


	//----- nvinfo : EIATTR_MAXREG_COUNT
	.align		4
        /*016c*/ 	.byte	0x03, 0x1b
        /*016e*/ 	.short	0x00ff


	//----- nvinfo : EIATTR_EXTERNS
	.align		4
        /*0170*/ 	.byte	0x04, 0x0f
        /*0172*/ 	.short	(.L_56 - .L_55)


	//   ....[0]....
	.align		4
.L_55:
        /*0174*/ 	.word	index@(vprintf)


	//----- nvinfo : EIATTR_MERCURY_ISA_VERSION
	.align		4
.L_56:
        /*0178*/ 	.byte	0x03, 0x5f
        /*017a*/ 	.short	0x0101


	//----- nvinfo : EIATTR_VRC_CTA_INIT_COUNT
	.align		4
        /*017c*/ 	.byte	0x02, 0x4a
	.zero		1
	.zero		1


	//----- nvinfo : EIATTR_SYSCALL_OFFSETS
	.align		4
        /*0180*/ 	.byte	0x04, 0x46
        /*0182*/ 	.short	(.L_58 - .L_57)


	//   ....[0]....
.L_57:
        /*0184*/ 	.word	0x000023e0


	//----- nvinfo : EIATTR_EXIT_INSTR_OFFSETS
	.align		4
.L_58:
        /*0188*/ 	.byte	0x04, 0x1c
        /*018a*/ 	.short	(.L_60 - .L_59)


	//   ....[0]....
.L_59:
        /*018c*/ 	.word	0x000023f0


	//----- nvinfo : EIATTR_CRS_STACK_SIZE
	.align		4
.L_60:
        /*0190*/ 	.byte	0x04, 0x1e
        /*0192*/ 	.short	(.L_62 - .L_61)
.L_61:
        /*0194*/ 	.word	0x00000000


	//----- nvinfo : EIATTR_CBANK_PARAM_SIZE
	.align		4
.L_62:
        /*0198*/ 	.byte	0x03, 0x19
        /*019a*/ 	.short	0x0064


	//----- nvinfo : EIATTR_PARAM_CBANK
	.align		4
        /*019c*/ 	.byte	0x04, 0x0a
        /*019e*/ 	.short	(.L_64 - .L_63)
	.align		4
.L_63:
        /*01a0*/ 	.word	index@(.nv.constant0._Z7computefffiifffffffPffffffffS_f)
        /*01a4*/ 	.short	0x0380
        /*01a6*/ 	.short	0x0064


	//----- nvinfo : EIATTR_SW_WAR
	.align		4
.L_64:
        /*01a8*/ 	.byte	0x04, 0x36
        /*01aa*/ 	.short	(.L_66 - .L_65)
.L_65:
        /*01ac*/ 	.word	0x00000008
.L_66:


//--------------------- .nv.callgraph             --------------------------
	.section	.nv.callgraph,"",@"SHT_CUDA_CALLGRAPH"
	.align	4
	.sectionentsize	8
	.align		4
        /*0000*/ 	.word	0x00000000
	.align		4
        /*0004*/ 	.word	0xffffffff
	.align		4
        /*0008*/ 	.word	index@(_Z7computefffiifffffffPffffffffS_f)
	.align		4
        /*000c*/ 	.word	index@(vprintf)
	.align		4
        /*0010*/ 	.word	0x00000000
	.align		4
        /*0014*/ 	.word	0xfffffffe
	.align		4
        /*0018*/ 	.word	0x00000000
	.align		4
        /*001c*/ 	.word	0xfffffffd
	.align		4
        /*0020*/ 	.word	0x00000000
	.align		4
        /*0024*/ 	.word	0xfffffffc


//--------------------- .nv.constant4             --------------------------
	.section	.nv.constant4,"a",@progbits
	.align	8
	.align		8
.nv.constant4:
        /*0000*/ 	.dword	vprintf
	.align		8
        /*0008*/ 	.dword	$str


//--------------------- .text._Z7computefffiifffffffPffffffffS_f --------------------------
	.section	.text._Z7computefffiifffffffPffffffffS_f,"ax",@progbits
	.align	128
        .global         _Z7computefffiifffffffPffffffffS_f
        .type           _Z7computefffiifffffffPffffffffS_f,@function
        .size           _Z7computefffiifffffffPffffffffS_f,(.L_x_33 - _Z7computefffiifffffffPffffffffS_f)
        .other          _Z7computefffiifffffffPffffffffS_f,@"STO_CUDA_ENTRY STV_DEFAULT"
_Z7computefffiifffffffPffffffffS_f:
.text._Z7computefffiifffffffPffffffffS_f:
[----:B------:R-:W0:Y:S08]  /*0000*/  LDC R1, c[0x0][0x37c] ;  /* 0x0000df00ff017b82 */ /* 0x000e300000000800 */
[----:B------:R-:W1:Y:S01]  /*0010*/  LDC R9, c[0x0][0x384] ;  /* 0x0000e100ff097b82 */ /* 0x000e620000000800 */
[----:B------:R-:W2:Y:S01]  /*0020*/  LDCU UR4, c[0x0][0x2f8] ;  /* 0x00005f00ff0477ac */ /* 0x000ea20008000800 */
[----:B0-----:R-:W-:Y:S01]  /*0030*/  IADD3 R1, PT, PT, R1, -0x8, RZ ;  /* 0xfffffff801017810 */ /* 0x001fe20007ffe0ff */
[----:B------:R-:W0:Y:S01]  /*0040*/  LDCU UR5, c[0x0][0x2fc] ;  /* 0x00005f80ff0577ac */ /* 0x000e220008000800 */
[----:B------:R-:W3:Y:S02]  /*0050*/  LDCU UR6, c[0x0][0x380] ;  /* 0x00007000ff0677ac */ /* 0x000ee40008000800 */
[----:B--2---:R-:W-:-:S04]  /*0060*/  IADD3 R6, P1, PT, R1, UR4, RZ ;  /* 0x0000000401067c10 */ /* 0x004fc8000ff3e0ff */
[----:B0-----:R-:W-:Y:S01]  /*0070*/  IADD3.X R7, PT, PT, RZ, UR5, RZ, P1, !PT ;  /* 0x00000005ff077c10 */ /* 0x001fe20008ffe4ff */
[----:B-1----:R-:W0:Y:S08]  /*0080*/  MUFU.RCP R0, R9 ;  /* 0x0000000900007308 */ /* 0x002e300000001000 */
[----:B------:R-:W1:Y:S01]  /*0090*/  FCHK P0, -RZ, R9 ;  /* 0x00000009ff007302 */ /* 0x000e620000000100 */
[----:B0-----:R-:W-:-:S04]  /*00a0*/  FFMA R3, R0, -R9, 1 ;  /* 0x3f80000000037423 */ /* 0x001fc80000000809 */
[----:B------:R-:W-:-:S04]  /*00b0*/  FFMA R3, R0, R3, R0 ;  /* 0x0000000300037223 */ /* 0x000fc80000000000 */
[----:B------:R-:W-:-:S04]  /*00c0*/  FFMA R0, -RZ, R3, RZ ;  /* 0x00000003ff007223 */ /* 0x000fc800000001ff */
[----:B------:R-:W-:-:S04]  /*00d0*/  FFMA R5, R0, -R9, -RZ ;  /* 0x8000000900057223 */ /* 0x000fc800000008ff */
[----:B------:R-:W-:Y:S01]  /*00e0*/  FFMA R5, R3, R5, R0 ;  /* 0x0000000503057223 */ /* 0x000fe20000000000 */
[----:B---3--:R-:W-:Y:S01]  /*00f0*/  MOV R0, UR6 ;  /* 0x0000000600007c02 */ /* 0x008fe20008000f00 */
[----:B-1----:R-:W-:Y:S06]  /*0100*/  @!P0 BRA `(.L_x_0) ;  /* 0x0000000000148947 */ /* 0x002fec0003800000 */
[----:B------:R-:W0:Y:S01]  /*0110*/  LDC R4, c[0x0][0x384] ;  /* 0x0000e100ff047b82 */ /* 0x000e220000000800 */
[----:B------:R-:W-:Y:S01]  /*0120*/  HFMA2 R3, -RZ, RZ, -0.0 , 0 ;  /* 0x80000000ff037431 */ /* 0x000fe200000001ff */
[----:B------:R-:W-:-:S07]  /*0130*/  MOV R8, 0x150 ;  /* 0x0000015000087802 */ /* 0x000fce0000000f00 */
[----:B0-----:R-:W-:Y:S05]  /*0140*/  CALL.REL.NOINC `($__internal_0_$__cuda_sm3x_div_rn_noftz_f32_slowpath) ;  /* 0x0000002000ac7944 */ /* 0x001fea0003c00000 */
[----:B------:R-:W-:-:S07]  /*0150*/  MOV R5, R3 ;  /* 0x0000000300057202 */ /* 0x000fce0000000f00 */
.L_x_0:
[----:B------:R-:W0:Y:S01]  /*0160*/  LDC R8, c[0x0][0x388] ;  /* 0x0000e200ff087b82 */ /* 0x000e220000000800 */
[----:B------:R-:W-:Y:S01]  /*0170*/  HFMA2 R2, -RZ, RZ, 3.850460052490234375e-05, -0.0038471221923828125 ;  /* 0x02869be1ff027431 */ /* 0x000fe200000001ff */
[----:B------:R-:W-:-:S05]  /*0180*/  MOV R3, 0x7c736e60 ;  /* 0x7c736e6000037802 */ /* 0x000fca0000000f00 */
[----:B------:R-:W-:-:S04]  /*0190*/  FFMA R2, -R3, R2, 1 ;  /* 0x3f80000003027423 */ /* 0x000fc80000000102 */
[----:B------:R-:W-:Y:S01]  /*01a0*/  FFMA R2, R2, -R3, -5.05586723033586466742e+36 ;  /* 0xfc736e6002027423 */ /* 0x000fe20000000803 */
[----:B0-----:R-:W0:Y:S03]  /*01b0*/  FCHK P0, R8, -1.9779000480623526679e-37 ;  /* 0x82869be108007902 */ /* 0x001e260000000000 */
[----:B------:R-:W-:-:S04]  /*01c0*/  FFMA R3, R2, R8, RZ ;  /* 0x0000000802037223 */ /* 0x000fc800000000ff */
[----:B------:R-:W-:-:S04]  /*01d0*/  FFMA R4, R3, 1.9779000480623526679e-37, R8 ;  /* 0x02869be103047823 */ /* 0x000fc80000000008 */
[----:B------:R-:W-:Y:S01]  /*01e0*/  FFMA R2, R2, R4, R3 ;  /* 0x0000000402027223 */ /* 0x000fe20000000003 */
[----:B0-----:R-:W-:Y:S06]  /*01f0*/  @!P0 BRA `(.L_x_1) ;  /* 0x0000000000148947 */ /* 0x001fec0003800000 */
[----:B------:R-:W0:Y:S01]  /*0200*/  LDC R3, c[0x0][0x388] ;  /* 0x0000e200ff037b82 */ /* 0x000e220000000800 */
[----:B------:R-:W-:Y:S02]  /*0210*/  MOV R4, 0x82869be1 ;  /* 0x82869be100047802 */ /* 0x000fe40000000f00 */
[----:B------:R-:W-:-:S07]  /*0220*/  MOV R8, 0x240 ;  /* 0x0000024000087802 */ /* 0x000fce0000000f00 */
[----:B0-----:R-:W-:Y:S05]  /*0230*/  CALL.REL.NOINC `($__internal_0_$__cuda_sm3x_div_rn_noftz_f32_slowpath) ;  /* 0x0000002000707944 */ /* 0x001fea0003c00000 */
[----:B------:R-:W-:-:S07]  /*0240*/  MOV R2, R3 ;  /* 0x0000000300027202 */ /* 0x000fce0000000f00 */
.L_x_1:
[----:B------:R-:W-:Y:S01]  /*0250*/  MOV R11, 0x3f000000 ;  /* 0x3f000000000b7802 */ /* 0x000fe20000000f00 */
[----:B------:R-:W-:-:S04]  /*0260*/  FADD R2, R2, -1.2471556332490871931e-43 ;  /* 0x8000005902027421 */ /* 0x000fc80000000000 */
[C---:B------:R-:W-:Y:S01]  /*0270*/  FFMA R3, |R2|.reuse, -R11, 0.5 ;  /* 0x3f00000002037423 */ /* 0x040fe20000000a0b */
[C---:B------:R-:W-:Y:S02]  /*0280*/  FSETP.NEU.AND P1, PT, |R2|.reuse, 1, PT ;  /* 0x3f8000000200780b */ /* 0x040fe40003f2d200 */
[----:B------:R-:W-:Y:S01]  /*0290*/  FSETP.GT.AND P0, PT, |R2|, 0.56000000238418579102, PT ;  /* 0x3f0f5c290200780b */ /* 0x000fe20003f04200 */
[----:B------:R-:W0:Y:S02]  /*02a0*/  MUFU.RSQ R4, R3 ;  /* 0x0000000300047308 */ /* 0x000e240000001400 */
[----:B0-----:R-:W-:Y:S01]  /*02b0*/  FMUL R8, R3, R4 ;  /* 0x0000000403087220 */ /* 0x001fe20000400000 */
[----:B------:R-:W-:Y:S01]  /*02c0*/  FMUL R9, R4, -0.5 ;  /* 0xbf00000004097820 */ /* 0x000fe20000400000 */
[----:B------:R-:W-:-:S03]  /*02d0*/  MOV R4, 0x3d10ecef ;  /* 0x3d10ecef00047802 */ /* 0x000fc60000000f00 */
[----:B------:R-:W-:-:S04]  /*02e0*/  FFMA R9, R8, R9, 0.5 ;  /* 0x3f00000008097423 */ /* 0x000fc80000000009 */
[----:B------:R-:W-:-:S05]  /*02f0*/  FFMA R9, R8, R9, R8 ;  /* 0x0000000908097223 */ /* 0x000fca0000000008 */
[----:B------:R-:W-:Y:S02]  /*0300*/  FSEL R9, R9, RZ, P1 ;  /* 0x000000ff09097208 */ /* 0x000fe40000800000 */
[----:B------:R-:W-:Y:S02]  /*0310*/  FSETP.GT.AND P1, PT, R2, 0.56000000238418579102, PT ;  /* 0x3f0f5c290200780b */ /* 0x000fe40003f24000 */
[----:B------:R-:W-:-:S04]  /*0320*/  FSEL R9, R9, |R2|, P0 ;  /* 0x4000000209097208 */ /* 0x000fc80000000000 */
[----:B------:R-:W-:-:S05]  /*0330*/  LOP3.LUT R9, R9, 0x80000000, R2, 0xb8, !PT ;  /* 0x8000000009097812 */ /* 0x000fca00078eb802 */
[----:B------:R-:W-:-:S04]  /*0340*/  FMUL R3, R9, R9 ;  /* 0x0000000909037220 */ /* 0x000fc80000400000 */
[----:B------:R-:W-:-:S04]  /*0350*/  FFMA R4, R3, R4, 0.016980519518256187439 ;  /* 0x3c8b1abb03047423 */ /* 0x000fc80000000004 */
[----:B------:R-:W-:-:S04]  /*0360*/  FFMA R4, R3, R4, 0.030762933194637298584 ;  /* 0x3cfc028c03047423 */ /* 0x000fc80000000004 */
[----:B------:R-:W-:-:S04]  /*0370*/  FFMA R4, R3, R4, 0.044709417968988418579 ;  /* 0x3d37213903047423 */ /* 0x000fc80000000004 */
[----:B------:R-:W-:-:S04]  /*0380*/  FFMA R4, R3, R4, 0.074989043176174163818 ;  /* 0x3d9993db03047423 */ /* 0x000fc80000000004 */
[----:B------:R-:W-:-:S04]  /*0390*/  FFMA R4, R3, R4, 0.16666707396507263184 ;  /* 0x3e2aaac603047423 */ /* 0x000fc80000000004 */
[----:B------:R-:W-:Y:S01]  /*03a0*/  FMUL R4, R3, R4 ;  /* 0x0000000403047220 */ /* 0x000fe20000400000 */
[----:B------:R-:W-:-:S03]  /*03b0*/  MOV R3, 0x3fd774eb ;  /* 0x3fd774eb00037802 */ /* 0x000fc60000000f00 */
[----:B------:R-:W-:-:S05]  /*03c0*/  FFMA R4, R9, R4, R9 ;  /* 0x0000000409047223 */ /* 0x000fca0000000009 */
[----:B------:R-:W-:-:S05]  /*03d0*/  FSEL R2, R4, -R4, P0 ;  /* 0x8000000404027208 */ /* 0x000fca0000000000 */
[----:B------:R-:W-:Y:S01]  /*03e0*/  @!P1 FFMA R4, R3, 0.93318945169448852539, R2 ;  /* 0x3f6ee58103049823 */ /* 0x000fe20000000002 */
[----:B------:R-:W-:-:S03]  /*03f0*/  MOV R3, 0x437c0000 ;  /* 0x437c000000037802 */ /* 0x000fc60000000f00 */
[----:B------:R-:W-:-:S04]  /*0400*/  @P0 FADD R4, R4, R4 ;  /* 0x0000000404040221 */ /* 0x000fc80000000000 */
[----:B------:R-:W-:-:S04]  /*0410*/  FFMA.SAT R2, R4, 0.0057249800302088260651, R11 ;  /* 0x3bbb989d04027823 */ /* 0x000fc8000000200b */
[----:B------:R-:W-:-:S04]  /*0420*/  FFMA.RM R2, R2, R3, 12582913 ;  /* 0x4b40000102027423 */ /* 0x000fc80000004003 */
[C---:B------:R-:W-:Y:S01]  /*0430*/  FADD R3, R2.reuse, -12583039 ;  /* 0xcb40007f02037421 */ /* 0x040fe20000000000 */
[----:B------:R-:W-:-:S03]  /*0440*/  SHF.L.U32 R2, R2, 0x17, RZ ;  /* 0x0000001702027819 */ /* 0x000fc600000006ff */
[----:B------:R-:W-:-:S04]  /*0450*/  FFMA R3, R4, 1.4426950216293334961, -R3 ;  /* 0x3fb8aa3b04037823 */ /* 0x000fc80000000803 */
[----:B------:R-:W-:-:S06]  /*0460*/  FFMA R3, R4, 1.925963033500011079e-08, R3 ;  /* 0x32a5706004037823 */ /* 0x000fcc0000000003 */
[----:B------:R-:W0:Y:S02]  /*0470*/  MUFU.EX2 R3, R3 ;  /* 0x0000000300037308 */ /* 0x000e240000000800 */
[----:B0-----:R-:W-:-:S06]  /*0480*/  FMUL R8, R2, R3 ;  /* 0x0000000302087220 */ /* 0x001fcc0000400000 */
[----:B------:R-:W0:Y:S08]  /*0490*/  MUFU.RCP R2, R8 ;  /* 0x0000000800027308 */ /* 0x000e300000001000 */
[----:B------:R-:W1:Y:S01]  /*04a0*/  FCHK P0, R5, R8 ;  /* 0x0000000805007302 */ /* 0x000e620000000000 */
[----:B0-----:R-:W-:-:S04]  /*04b0*/  FFMA R9, -R8, R2, 1 ;  /* 0x3f80000008097423 */ /* 0x001fc80000000102 */
[----:B------:R-:W-:-:S04]  /*04c0*/  FFMA R2, R2, R9, R2 ;  /* 0x0000000902027223 */ /* 0x000fc80000000002 */
[----:B------:R-:W-:-:S04]  /*04d0*/  FFMA R4, R2, R5, RZ ;  /* 0x0000000502047223 */ /* 0x000fc800000000ff */
[----:B------:R-:W-:-:S04]  /*04e0*/  FFMA R9, -R8, R4, R5 ;  /* 0x0000000408097223 */ /* 0x000fc80000000105 */
[----:B------:R-:W-:Y:S01]  /*04f0*/  FFMA R2, R2, R9, R4 ;  /* 0x0000000902027223 */ /* 0x000fe20000000004 */
[----:B-1----:R-:W-:Y:S06]  /*0500*/  @!P0 BRA `(.L_x_2) ;  /* 0x0000000000148947 */ /* 0x002fec0003800000 */
[----:B------:R-:W-:Y:S02]  /*0510*/  MOV R4, R8 ;  /* 0x0000000800047202 */ /* 0x000fe40000000f00 */
[----:B------:R-:W-:Y:S02]  /*0520*/  MOV R3, R5 ;  /* 0x0000000500037202 */ /* 0x000fe40000000f00 */
[----:B------:R-:W-:-:S07]  /*0530*/  MOV R8, 0x550 ;  /* 0x0000055000087802 */ /* 0x000fce0000000f00 */
[----:B------:R-:W-:Y:S05]  /*0540*/  CALL.REL.NOINC `($__internal_0_$__cuda_sm3x_div_rn_noftz_f32_slowpath) ;  /* 0x0000001c00ac7944 */ /* 0x000fea0003c00000 */
[----:B------:R-:W-:-:S07]  /*0550*/  MOV R2, R3 ;  /* 0x0000000300027202 */ /* 0x000fce0000000f00 */
.L_x_2:
[----:B------:R-:W0:Y:S02]  /*0560*/  LDCU UR4, c[0x0][0x380] ;  /* 0x00007000ff0477ac */ /* 0x000e240008000800 */
[----:B0-----:R-:W-:-:S13]  /*0570*/  FSETP.NEU.AND P0, PT, R2, UR4, PT ;  /* 0x0000000402007c0b */ /* 0x001fda000bf0d000 */
[----:B------:R-:W-:Y:S05]  /*0580*/  @P0 BRA `(.L_x_3) ;  /* 0x0000001c00740947 */ /* 0x000fea0003800000 */
[----:B------:R-:W0:Y:S01]  /*0590*/  LDC R8, c[0x0][0x3a8] ;  /* 0x0000ea00ff087b82 */ /* 0x000e220000000800 */
[----:B------:R-:W-:Y:S01]  /*05a0*/  HFMA2 R0, -RZ, RZ, 1.875, 0 ;  /* 0x3f800000ff007431 */ /* 0x000fe200000001ff */
[----:B------:R-:W-:Y:S01]  /*05b0*/  MOV R3, 0x6a35601 ;  /* 0x06a3560100037802 */ /* 0x000fe20000000f00 */
[----:B------:R-:W-:-:S04]  /*05c0*/  HFMA2 R2, -RZ, RZ, 1.875, 0 ;  /* 0x3f800000ff027431 */ /* 0x000fc800000001ff */
[----:B------:R-:W-:-:S04]  /*05d0*/  FFMA R0, R3, -1.62759998816303514005e+34, R0 ;  /* 0xf8489e0003007823 */ /* 0x000fc80000000000 */
[----:B------:R-:W-:Y:S01]  /*05e0*/  FFMA R0, R0, R3, 6.1440156721322422197e-35 ;  /* 0x06a3560100007423 */ /* 0x000fe20000000003 */
[----:B0-----:R-:W0:Y:S03]  /*05f0*/  FCHK P0, R8, 1.62759998816303514005e+34 ;  /* 0x78489e0008007902 */ /* 0x001e260000000000 */
[----:B------:R-:W-:-:S04]  /*0600*/  FFMA R3, R0, R8, RZ ;  /* 0x0000000800037223 */ /* 0x000fc800000000ff */
[----:B------:R-:W-:-:S04]  /*0610*/  FFMA R4, R3, -1.62759998816303514005e+34, R8 ;  /* 0xf8489e0003047823 */ /* 0x000fc80000000008 */
[----:B------:R-:W-:Y:S01]  /*0620*/  FFMA R0, R0, R4, R3 ;  /* 0x0000000400007223 */ /* 0x000fe20000000003 */
[----:B0-----:R-:W-:Y:S06]  /*0630*/  @!P0 BRA `(.L_x_4) ;  /* 0x0000000000148947 */ /* 0x001fec0003800000 */
[----:B------:R-:W0:Y:S01]  /*0640*/  LDC R3, c[0x0][0x3a8] ;  /* 0x0000ea00ff037b82 */ /* 0x000e220000000800 */
[----:B------:R-:W-:Y:S02]  /*0650*/  MOV R4, 0x78489e00 ;  /* 0x78489e0000047802 */ /* 0x000fe40000000f00 */
[----:B------:R-:W-:-:S07]  /*0660*/  MOV R8, 0x680 ;  /* 0x0000068000087802 */ /* 0x000fce0000000f00 */
[----:B0-----:R-:W-:Y:S05]  /*0670*/  CALL.REL.NOINC `($__internal_0_$__cuda_sm3x_div_rn_noftz_f32_slowpath) ;  /* 0x0000001c00607944 */ /* 0x001fea0003c00000 */
[----:B------:R-:W-:-:S07]  /*0680*/  MOV R0, R3 ;  /* 0x0000000300007202 */ /* 0x000fce0000000f00 */
.L_x_4:
[----:B------:R-:W0:Y:S01]  /*0690*/  LDCU UR4, c[0x0][0x3a4] ;  /* 0x00007480ff0477ac */ /* 0x000e220008000800 */
[----:B------:R-:W-:Y:S01]  /*06a0*/  FADD R0, R0, -1.4012984643248170709e-44 ;  /* 0x8000000a00007421 */ /* 0x000fe20000000000 */
[----:B------:R-:W-:Y:S02]  /*06b0*/  MOV R4, 0x42fc0000 ;  /* 0x42fc000000047802 */ /* 0x000fe40000000f00 */
[----:B------:R-:W-:Y:S01]  /*06c0*/  MOV R13, 0x3a2c32e4 ;  /* 0x3a2c32e4000d7802 */ /* 0x000fe20000000f00 */
[----:B------:R-:W-:-:S04]  /*06d0*/  FADD R0, R0, -1.010900021469751664e-07 ;  /* 0xb3d916d100007421 */ /* 0x000fc80000000000 */
[----:B0-----:R-:W-:-:S04]  /*06e0*/  FADD R0, -R0, UR4 ;  /* 0x0000000400007e21 */ /* 0x001fc80008000100 */
[----:B------:R-:W-:-:S06]  /*06f0*/  FMUL R3, |R0|, 1.4426950216293334961 ;  /* 0x3fb8aa3b00037820 */ /* 0x000fcc0000400200 */
[----:B------:R-:W0:Y:S02]  /*0700*/  FRND.TRUNC R3, R3 ;  /* 0x0000000300037307 */ /* 0x000e24000020d000 */
[----:B0-----:R-:W-:Y:S02]  /*0710*/  FSETP.GT.AND P0, PT, |R3|, 126, PT ;  /* 0x42fc00000300780b */ /* 0x001fe40003f04200 */
[----:B------:R-:W-:-:S04]  /*0720*/  LOP3.LUT R4, R4, 0x80000000, R3, 0xb8, !PT ;  /* 0x8000000004047812 */ /* 0x000fc800078eb803 */
[----:B------:R-:W-:-:S05]  /*0730*/  FSEL R5, R4, R3, P0 ;  /* 0x0000000304057208 */ /* 0x000fca0000000000 */
[----:B------:R-:W-:-:S04]  /*0740*/  FFMA R0, R5, -0.69314718246459960938, |R0| ;  /* 0xbf31721805007823 */ /* 0x000fc80000000400 */
[C---:B------:R-:W-:Y:S01]  /*0750*/  FFMA R0, R5.reuse, 1.9046542121259335545e-09, R0 ;  /* 0x3102e30805007823 */ /* 0x040fe20000000000 */
[----:B------:R-:W-:-:S03]  /*0760*/  FADD R5, R5, 12583037 ;  /* 0x4b40007d05057421 */ /* 0x000fc60000000000 */
[----:B------:R-:W-:Y:S02]  /*0770*/  FMUL R4, R0, 1.4426950216293334961 ;  /* 0x3fb8aa3b00047820 */ /* 0x000fe40000400000 */
[----:B------:R-:W-:-:S04]  /*0780*/  SHF.L.U32 R5, R5, 0x17, RZ ;  /* 0x0000001705057819 */ /* 0x000fc800000006ff */
[----:B------:R-:W0:Y:S02]  /*0790*/  MUFU.EX2 R4, R4 ;  /* 0x0000000400047308 */ /* 0x000e240000000800 */
[----:B0-----:R-:W-:-:S06]  /*07a0*/  FMUL R5, R5, R4 ;  /* 0x0000000405057220 */ /* 0x001fcc0000400000 */
[----:B------:R-:W0:Y:S02]  /*07b0*/  MUFU.RCP R0, R5 ;  /* 0x0000000500007308 */ /* 0x000e240000001000 */
[----:B0-----:R-:W-:-:S04]  /*07c0*/  FMUL.FTZ R0, R0, 0.125 ;  /* 0x3e00000000007820 */ /* 0x001fc80000410000 */
[----:B------:R-:W-:-:S04]  /*07d0*/  FFMA R0, R5, 2, R0 ;  /* 0x4000000005007823 */ /* 0x000fc80000000000 */
[C---:B------:R-:W-:Y:S01]  /*07e0*/  FMUL R3, |R0|.reuse, 16777216 ;  /* 0x4b80000000037820 */ /* 0x040fe20000400200 */
[----:B------:R-:W-:-:S04]  /*07f0*/  FSETP.GEU.AND P0, PT, |R0|, 1.175494350822287508e-38, PT ;  /* 0x008000000000780b */ /* 0x000fc80003f0e200 */
[----:B------:R-:W-:-:S04]  /*0800*/  FSEL R3, R3, |R0|, !P0 ;  /* 0x4000000003037208 */ /* 0x000fc80004000000 */
[----:B------:R-:W-:-:S04]  /*0810*/  IADD3 R8, PT, PT, R3, -0x3f3504f3, RZ ;  /* 0xc0cafb0d03087810 */ /* 0x000fc80007ffe0ff */
[----:B------:R-:W-:-:S04]  /*0820*/  LOP3.LUT R8, R8, 0xff800000, RZ, 0xc0, !PT ;  /* 0xff80000008087812 */ /* 0x000fc800078ec0ff */
[-C--:B------:R-:W-:Y:S02]  /*0830*/  IADD3 R3, PT, PT, R3, -R8.reuse, RZ ;  /* 0x8000000803037210 */ /* 0x080fe40007ffe0ff */
[----:B------:R-:W-:-:S03]  /*0840*/  I2FP.F32.S32 R8, R8 ;  /* 0x0000000800087245 */ /* 0x000fc60000201400 */
[C---:B------:R-:W-:Y:S01]  /*0850*/  FADD R4, R3.reuse, 1 ;  /* 0x3f80000003047421 */ /* 0x040fe20000000000 */
[----:B------:R-:W-:Y:S01]  /*0860*/  FADD R5, R3, -1 ;  /* 0xbf80000003057421 */ /* 0x000fe20000000000 */
[----:B------:R-:W-:Y:S02]  /*0870*/  FSEL R3, RZ, -24, P0 ;  /* 0xc1c00000ff037808 */ /* 0x000fe40000000000 */
[----:B------:R-:W0:Y:S01]  /*0880*/  MUFU.RCP R9, R4 ;  /* 0x0000000400097308 */ /* 0x000e220000001000 */
[----:B------:R-:W-:Y:S02]  /*0890*/  FADD R10, R5, R5 ;  /* 0x00000005050a7221 */ /* 0x000fe40000000000 */
[----:B------:R-:W-:Y:S02]  /*08a0*/  FFMA R3, R8, 1.1920928955078125e-07, R3 ;  /* 0x3400000008037823 */ /* 0x000fe40000000003 */
[----:B0-----:R-:W-:-:S04]  /*08b0*/  FMUL R10, R9, R10 ;  /* 0x0000000a090a7220 */ /* 0x001fc80000400000 */
[----:B------:R-:W-:Y:S01]  /*08c0*/  FADD R11, R5, -R10 ;  /* 0x8000000a050b7221 */ /* 0x000fe20000000000 */
[CC--:B------:R-:W-:Y:S01]  /*08d0*/  FMUL R8, R10.reuse, R10.reuse ;  /* 0x0000000a0a087220 */ /* 0x0c0fe20000400000 */
[----:B------:R-:W-:Y:S02]  /*08e0*/  FFMA R4, R10, 1.4426950216293334961, R3 ;  /* 0x3fb8aa3b0a047823 */ /* 0x000fe40000000003 */
[----:B------:R-:W-:Y:S01]  /*08f0*/  FADD R12, R11, R11 ;  /* 0x0000000b0b0c7221 */ /* 0x000fe20000000000 */
[C---:B------:R-:W-:Y:S01]  /*0900*/  FFMA R11, R8.reuse, R13, 0.0032181653659790754318 ;  /* 0x3b52e7db080b7423 */ /* 0x040fe2000000000d */
[----:B------:R-:W-:Y:S01]  /*0910*/  FADD R3, R3, -R4 ;  /* 0x8000000403037221 */ /* 0x000fe20000000000 */
[----:B------:R-:W0:Y:S01]  /*0920*/  LDC R13, c[0x0][0x3ac] ;  /* 0x0000eb00ff0d7b82 */ /* 0x000e220000000800 */
[----:B------:R-:W-:Y:S01]  /*0930*/  FFMA R12, R5, -R10, R12 ;  /* 0x8000000a050c7223 */ /* 0x000fe2000000000c */
[----:B------:R-:W-:Y:S01]  /*0940*/  FFMA R11, R8, R11, 0.018033718690276145935 ;  /* 0x3c93bb73080b7423 */ /* 0x000fe2000000000b */
[----:B------:R-:W-:-:S02]  /*0950*/  FFMA R3, R10, 1.4426950216293334961, R3 ;  /* 0x3fb8aa3b0a037823 */ /* 0x000fc40000000003 */
[----:B------:R-:W-:Y:S01]  /*0960*/  FMUL R12, R9, R12 ;  /* 0x0000000c090c7220 */ /* 0x000fe20000400000 */
[----:B------:R-:W-:-:S03]  /*0970*/  FFMA R11, R8, R11, 0.12022458761930465698 ;  /* 0x3df6384f080b7423 */ /* 0x000fc6000000000b */
[----:B------:R-:W-:Y:S01]  /*0980*/  FFMA R3, R12, 1.4426950216293334961, R3 ;  /* 0x3fb8aa3b0c037823 */ /* 0x000fe20000000003 */
[----:B------:R-:W-:-:S03]  /*0990*/  FMUL R11, R8, R11 ;  /* 0x0000000b080b7220 */ /* 0x000fc60000400000 */
[----:B------:R-:W-:Y:S01]  /*09a0*/  FFMA R3, R10, 1.9251366722983220825e-08, R3 ;  /* 0x32a55e340a037823 */ /* 0x000fe20000000003 */
[----:B------:R-:W-:-:S04]  /*09b0*/  FMUL R5, R11, 3 ;  /* 0x404000000b057820 */ /* 0x000fc80000400000 */
[----:B------:R-:W-:-:S04]  /*09c0*/  FFMA R12, R12, R5, R3 ;  /* 0x000000050c0c7223 */ /* 0x000fc80000000003 */
[----:B------:R-:W-:Y:S01]  /*09d0*/  FFMA R11, R10, R11, R12 ;  /* 0x0000000b0a0b7223 */ /* 0x000fe2000000000c */
[----:B0-----:R-:W-:-:S03]  /*09e0*/  FADD R3, R13, 34.7550811767578125 ;  /* 0x420b05340d037421 */ /* 0x001fc60000000000 */
[----:B------:R-:W-:-:S04]  /*09f0*/  FADD R5, R4, R11 ;  /* 0x0000000b04057221 */ /* 0x000fc80000000000 */
[----:B------:R-:W-:Y:S01]  /*0a00*/  FMUL R8, R3, R5 ;  /* 0x0000000503087220 */ /* 0x000fe20000400000 */
[----:B------:R-:W-:-:S03]  /*0a10*/  FADD R4, -R4, R5 ;  /* 0x0000000504047221 */ /* 0x000fc60000000100 */
[----:B------:R-:W0:Y:S01]  /*0a20*/  FRND R9, R8 ;  /* 0x0000000800097307 */ /* 0x000e220000201000 */
[----:B------:R-:W-:Y:S01]  /*0a30*/  FADD R4, R11, -R4 ;  /* 0x800000040b047221 */ /* 0x000fe20000000000 */
[C---:B------:R-:W-:Y:S01]  /*0a40*/  FFMA R5, R3.reuse, R5, -R8 ;  /* 0x0000000503057223 */ /* 0x040fe20000000808 */
[----:B------:R-:W-:Y:S02]  /*0a50*/  MOV R11, 0x391fcb8e ;  /* 0x391fcb8e000b7802 */ /* 0x000fe40000000f00 */
[C---:B------:R-:W-:Y:S01]  /*0a60*/  FSETP.GT.AND P1, PT, |R8|.reuse, 152, PT ;  /* 0x431800000800780b */ /* 0x040fe20003f24200 */
[----:B------:R-:W-:Y:S01]  /*0a70*/  FFMA R4, R3, R4, R5 ;  /* 0x0000000403047223 */ /* 0x000fe20000000005 */
[C---:B------:R-:W-:Y:S01]  /*0a80*/  FSETP.GEU.AND P2, PT, R8.reuse, RZ, PT ;  /* 0x000000ff0800720b */ /* 0x040fe20003f4e000 */
[----:B------:R-:W1:Y:S01]  /*0a90*/  F2I.NTZ R12, R8 ;  /* 0x00000008000c7305 */ /* 0x000e620000203100 */
[----:B0-----:R-:W-:Y:S01]  /*0aa0*/  FADD R5, R8, -R9 ;  /* 0x8000000908057221 */ /* 0x001fe20000000000 */
[----:B------:R-:W-:-:S03]  /*0ab0*/  FSETP.GT.AND P0, PT, R9, RZ, PT ;  /* 0x000000ff0900720b */ /* 0x000fc60003f04000 */
[----:B------:R-:W-:Y:S01]  /*0ac0*/  FADD R10, R4, R5 ;  /* 0x00000005040a7221 */ /* 0x000fe20000000000 */
[----:B------:R-:W-:Y:S02]  /*0ad0*/  SEL R9, RZ, 0x83000000, P0 ;  /* 0x83000000ff097807 */ /* 0x000fe40000000000 */
[----:B------:R-:W-:Y:S01]  /*0ae0*/  FSETP.NEU.AND P0, PT, R0, 1, PT ;  /* 0x3f8000000000780b */ /* 0x000fe20003f0d000 */
[----:B------:R-:W-:-:S03]  /*0af0*/  FFMA R5, R10, R11, 0.0013391353422775864601 ;  /* 0x3aaf85ed0a057423 */ /* 0x000fc6000000000b */
[----:B------:R-:W-:Y:S01]  /*0b00*/  FSETP.EQ.OR P0, PT, R3, RZ, !P0 ;  /* 0x000000ff0300720b */ /* 0x000fe20004702400 */
[----:B------:R-:W-:-:S04]  /*0b10*/  FFMA R5, R10, R5, 0.0096188392490148544312 ;  /* 0x3c1d98560a057423 */ /* 0x000fc80000000005 */
[C---:B------:R-:W-:Y:S02]  /*0b20*/  FFMA R11, R10.reuse, R5, 0.055503588169813156128 ;  /* 0x3d6357bb0a0b7423 */ /* 0x040fe40000000005 */
[----:B------:R-:W0:Y:S02]  /*0b30*/  LDC.64 R4, c[0x0][0x398] ;  /* 0x0000e600ff047b82 */ /* 0x000e240000000a00 */
[----:B------:R-:W-:-:S04]  /*0b40*/  FFMA R11, R10, R11, 0.24022644758224487305 ;  /* 0x3e75fdec0a0b7423 */ /* 0x000fc8000000000b */
[----:B------:R-:W-:-:S04]  /*0b50*/  FFMA R11, R10, R11, 0.69314718246459960938 ;  /* 0x3f3172180a0b7423 */ /* 0x000fc8000000000b */
[----:B------:R-:W-:Y:S01]  /*0b60*/  FFMA R11, R10, R11, 1 ;  /* 0x3f8000000a0b7423 */ /* 0x000fe2000000000b */
[----:B------:R-:W-:Y:S02]  /*0b70*/  IADD3 R10, PT, PT, R9, 0x7f000000, RZ ;  /* 0x7f000000090a7810 */ /* 0x000fe40007ffe0ff */
[----:B-1----:R-:W-:-:S03]  /*0b80*/  LEA R9, R12, -R9, 0x17 ;  /* 0x800000090c097211 */ /* 0x002fc600078eb8ff */
[----:B------:R-:W-:-:S04]  /*0b90*/  FMUL R10, R11, R10 ;  /* 0x0000000a0b0a7220 */ /* 0x000fc80000400000 */
[----:B------:R-:W-:Y:S01]  /*0ba0*/  FMUL R9, R10, R9 ;  /* 0x000000090a097220 */ /* 0x000fe20000400000 */
[----:B------:R-:W-:Y:S01]  /*0bb0*/  @P1 FSEL R9, RZ, +INF , !P2 ;  /* 0x7f800000ff091808 */ /* 0x000fe20005000000 */
[----:B0-----:R-:W-:Y:S01]  /*0bc0*/  FADD R4, R4, R5 ;  /* 0x0000000504047221 */ /* 0x001fe20000000000 */
[----:B------:R-:W-:Y:S06]  /*0bd0*/  @P0 BRA `(.L_x_5) ;  /* 0x00000000006c0947 */ /* 0x000fec0003800000 */
[----:B------:R-:W-:-:S04]  /*0be0*/  FSETP.NAN.AND P0, PT, |R3|, |R3|, PT ;  /* 0x400000030300720b */ /* 0x000fc80003f08200 */
[----:B------:R-:W-:-:S13]  /*0bf0*/  FSETP.NUM.AND P0, PT, |R0|, |R0|, !P0 ;  /* 0x400000000000720b */ /* 0x000fda0004707200 */
[----:B------:R-:W-:Y:S01]  /*0c00*/  @!P0 FADD R2, R0, R3 ;  /* 0x0000000300028221 */ /* 0x000fe20000000000 */
[----:B------:R-:W-:Y:S06]  /*0c10*/  @!P0 BRA `(.L_x_5) ;  /* 0x00000000005c8947 */ /* 0x000fec0003800000 */
[----:B------:R-:W-:Y:S01]  /*0c20*/  FMUL R5, R3, 0.5 ;  /* 0x3f00000003057820 */ /* 0x000fe20000400000 */
[C---:B------:R-:W-:Y:S02]  /*0c30*/  FSETP.NEU.AND P0, PT, |R0|.reuse, +INF , PT ;  /* 0x7f8000000000780b */ /* 0x040fe40003f0d200 */
[----:B------:R-:W-:-:S03]  /*0c40*/  FSETP.NEU.AND P1, PT, R0, RZ, PT ;  /* 0x000000ff0000720b */ /* 0x000fc60003f2d000 */
[----:B------:R-:W0:Y:S02]  /*0c50*/  FRND.TRUNC R5, R5 ;  /* 0x0000000500057307 */ /* 0x000e24000020d000 */
[----:B0-----:R-:W-:-:S04]  /*0c60*/  FADD R8, R5, R5 ;  /* 0x0000000505087221 */ /* 0x001fc80000000000 */
[----:B------:R-:W-:-:S04]  /*0c70*/  FADD R8, R3, -R8 ;  /* 0x8000000803087221 */ /* 0x000fc80000000000 */
[----:B------:R-:W-:Y:S05]  /*0c80*/  @P0 BRA P1, `(.L_x_6) ;  /* 0x0000000000180947 */ /* 0x000fea0000800000 */
[----:B------:R-:W-:Y:S01]  /*0c90*/  FSETP.GEU.AND P1, PT, R13, -34.7550811767578125, PT ;  /* 0xc20b05340d00780b */ /* 0x000fe20003f2e000 */
[----:B------:R-:W-:Y:S01]  /*0ca0*/  FADD R2, R0, R0 ;  /* 0x0000000000027221 */ /* 0x000fe20000000000 */
[----:B------:R-:W-:-:S11]  /*0cb0*/  FSETP.NEU.AND P0, PT, |R8|, 1, PT ;  /* 0x3f8000000800780b */ /* 0x000fd60003f0d200 */
[----:B------:R-:W-:-:S04]  /*0cc0*/  @!P1 LOP3.LUT R2, R2, 0x7f800000, RZ, 0x3c, !PT ;  /* 0x7f80000002029812 */ /* 0x000fc800078e3cff */
[----:B------:R-:W-:Y:S01]  /*0cd0*/  @P0 LOP3.LUT R2, R2, 0x7fffffff, RZ, 0xc0, !PT ;  /* 0x7fffffff02020812 */ /* 0x000fe200078ec0ff */
[----:B------:R-:W-:Y:S06]  /*0ce0*/  BRA `(.L_x_5) ;  /* 0x0000000000287947 */ /* 0x000fec0003800000 */
.L_x_6:
[----:B------:R-:W-:Y:S02]  /*0cf0*/  FSETP.NEU.AND P0, PT, |R3|, +INF , PT ;  /* 0x7f8000000300780b */ /* 0x000fe40003f0d200 */
[----:B------:R-:W-:-:S13]  /*0d00*/  FSETP.EQ.AND P1, PT, R0, -1, PT ;  /* 0xbf8000000000780b */ /* 0x000fda0003f22000 */
[----:B------:R-:W-:Y:S05]  /*0d10*/  @!P0 BRA P1, `(.L_x_5) ;  /* 0x00000000001c8947 */ /* 0x000fea0000800000 */
[----:B------:R-:W-:Y:S02]  /*0d20*/  FSETP.GEU.AND P1, PT, R0, RZ, PT ;  /* 0x000000ff0000720b */ /* 0x000fe40003f2e000 */
[----:B------:R-:W-:-:S11]  /*0d30*/  MOV R2, R9 ;  /* 0x0000000900027202 */ /* 0x000fd60000000f00 */
[----:B------:R-:W0:Y:S01]  /*0d40*/  @!P1 FRND.FLOOR R0, R3 ;  /* 0x0000000300009307 */ /* 0x000e220000205000 */
[----:B------:R-:W-:Y:S02]  /*0d50*/  @!P1 FSETP.NEU.AND P2, PT, |R8|, 1, PT ;  /* 0x3f8000000800980b */ /* 0x000fe40003f4d200 */
[----:B0-----:R-:W-:Y:S02]  /*0d60*/  @!P1 FSETP.NEU.AND P0, PT, R3, R0, PT ;  /* 0x000000000300920b */ /* 0x001fe40003f0d000 */
[----:B------:R-:W-:-:S04]  /*0d70*/  @!P1 FSEL R0, R9, -R9, P2 ;  /* 0x8000000909009208 */ /* 0x000fc80001000000 */
[----:B------:R-:W-:-:S07]  /*0d80*/  @!P1 FSEL R2, R0, +QNAN , !P0 ;  /* 0x7fffffff00029808 */ /* 0x000fce0004000000 */
.L_x_5:
[----:B------:R-:W-:Y:S01]  /*0d90*/  FSETP.GEU.AND P1, PT, R4, 1.175494350822287508e-38, PT ;  /* 0x008000000400780b */ /* 0x000fe20003f2e000 */
[----:B------:R-:W0:Y:S01]  /*0da0*/  MUFU.RCP R5, |R2| ;  /* 0x4000000200057308 */ /* 0x000e220000001000 */
[----:B------:R-:W-:Y:S01]  /*0db0*/  FSETP.GT.AND P0, PT, |R2|, 1, PT ;  /* 0x3f8000000200780b */ /* 0x000fe20003f04200 */
[----:B------:R-:W-:Y:S01]  /*0dc0*/  HFMA2 R9, -RZ, RZ, 0.890625, -0.00056934356689453125 ;  /* 0x3b2090aaff097431 */ /* 0x000fe200000001ff */
[----:B------:R-:W-:Y:S01]  /*0dd0*/  MOV R11, 0x3e055027 ;  /* 0x3e055027000b7802 */ /* 0x000fe20000000f00 */
[----:B------:R-:W1:Y:S01]  /*0de0*/  LDCU UR5, c[0x0][0x38c] ;  /* 0x00007180ff0577ac */ /* 0x000e620008000800 */
[----:B------:R-:W-:Y:S01]  /*0df0*/  FSEL R10, RZ, -23, P1 ;  /* 0xc1b80000ff0a7808 */ /* 0x000fe20000800000 */
[----:B------:R-:W2:Y:S06]  /*0e00*/  LDCU UR4, c[0x0][0x3a0] ;  /* 0x00007400ff0477ac */ /* 0x000eac0008000800 */
[----:B------:R-:W-:Y:S01]  /*0e10*/  @!P1 FMUL R4, R4, 8388608 ;  /* 0x4b00000004049820 */ /* 0x000fe20000400000 */
[----:B------:R-:W3:Y:S04]  /*0e20*/  LDCU.64 UR10, c[0x0][0x358] ;  /* 0x00006b00ff0a77ac */ /* 0x000ee80008000a00 */
[----:B------:R-:W-:-:S02]  /*0e30*/  IADD3 R0, PT, PT, R4, -0x3f2aaaab, RZ ;  /* 0xc0d5555504007810 */ /* 0x000fc40007ffe0ff */
[----:B0-----:R-:W-:Y:S02]  /*0e40*/  FSEL R5, R5, |R2|, P0 ;  /* 0x4000000205057208 */ /* 0x001fe40000000000 */
[----:B------:R-:W-:Y:S01]  /*0e50*/  LOP3.LUT R3, R0, 0xff800000, RZ, 0xc0, !PT ;  /* 0xff80000000037812 */ /* 0x000fe200078ec0ff */
[----:B-1----:R-:W-:Y:S01]  /*0e60*/  UISETP.GE.AND UP0, UPT, UR5, 0x1, UPT ;  /* 0x000000010500788c */ /* 0x002fe2000bf06270 */
[C---:B------:R-:W-:Y:S01]  /*0e70*/  ISETP.GT.U32.AND P1, PT, R4.reuse, 0x7f7fffff, PT ;  /* 0x7f7fffff0400780c */ /* 0x040fe20003f24070 */
[----:B------:R-:W-:Y:S01]  /*0e80*/  FMUL R8, R5, R5 ;  /* 0x0000000505087220 */ /* 0x000fe20000400000 */
[-C--:B------:R-:W-:Y:S02]  /*0e90*/  IADD3 R0, PT, PT, R4, -R3.reuse, RZ ;  /* 0x8000000304007210 */ /* 0x080fe40007ffe0ff */
[----:B------:R-:W-:Y:S01]  /*0ea0*/  I2FP.F32.S32 R3, R3 ;  /* 0x0000000300037245 */ /* 0x000fe20000201400 */
[----:B------:R-:W-:Y:S02]  /*0eb0*/  FFMA R9, R8, R9, -0.014396979473531246185 ;  /* 0xbc6be14f08097423 */ /* 0x000fe40000000009 */
[----:B------:R-:W-:-:S02]  /*0ec0*/  FADD R0, R0, -1 ;  /* 0xbf80000000007421 */ /* 0x000fc40000000000 */
[----:B------:R-:W-:Y:S01]  /*0ed0*/  FFMA R9, R8, R9, 0.039849750697612762451 ;  /* 0x3d23397e08097423 */ /* 0x000fe20000000009 */
[----:B------:R-:W-:Y:S01]  /*0ee0*/  FFMA R10, R3, 1.1920928955078125e-07, R10 ;  /* 0x34000000030a7823 */ /* 0x000fe2000000000a */
[----:B------:R-:W-:Y:S02]  /*0ef0*/  FFMA R11, R0, -R11, 0.14084610342979431152 ;  /* 0x3e1039f6000b7423 */ /* 0x000fe4000000080b */
[----:B------:R-:W-:Y:S02]  /*0f00*/  FFMA R9, R8, R9, -0.072529748082160949707 ;  /* 0xbd948a7a08097423 */ /* 0x000fe40000000009 */
[----:B------:R-:W-:Y:S02]  /*0f10*/  FFMA R11, R0, R11, -0.12148627638816833496 ;  /* 0xbdf8cdcc000b7423 */ /* 0x000fe4000000000b */
[----:B------:R-:W-:Y:S02]  /*0f20*/  FFMA R9, R8, R9, 0.10518480092287063599 ;  /* 0x3dd76b2108097423 */ /* 0x000fe40000000009 */
[----:B------:R-:W-:-:S02]  /*0f30*/  FFMA R11, R0, R11, 0.13980610668659210205 ;  /* 0x3e0f2955000b7423 */ /* 0x000fc4000000000b */
[----:B------:R-:W-:Y:S02]  /*0f40*/  FFMA R9, R8, R9, -0.14171802997589111328 ;  /* 0xbe111e8808097423 */ /* 0x000fe40000000009 */
[----:B------:R-:W-:Y:S02]  /*0f50*/  FFMA R11, R0, R11, -0.16684235632419586182 ;  /* 0xbe2ad8b9000b7423 */ /* 0x000fe4000000000b */
[----:B------:R-:W-:Y:S02]  /*0f60*/  FFMA R9, R8, R9, 0.19988775253295898438 ;  /* 0x3e4caf6008097423 */ /* 0x000fe40000000009 */
[----:B------:R-:W-:Y:S02]  /*0f70*/  FFMA R11, R0, R11, 0.20012299716472625732 ;  /* 0x3e4ced0b000b7423 */ /* 0x000fe4000000000b */
[----:B------:R-:W-:Y:S02]  /*0f80*/  FFMA R9, R8, R9, -0.33332940936088562012 ;  /* 0xbeaaaa2708097423 */ /* 0x000fe40000000009 */
[----:B------:R-:W-:-:S02]  /*0f90*/  FFMA R11, R0, R11, -0.24999669194221496582 ;  /* 0xbe7fff22000b7423 */ /* 0x000fc4000000000b */
[----:B------:R-:W-:Y:S01]  /*0fa0*/  FMUL R8, R8, R9 ;  /* 0x0000000908087220 */ /* 0x000fe20000400000 */
[----:B------:R-:W-:Y:S01]  /*0fb0*/  MOV R9, 0x7f800000 ;  /* 0x7f80000000097802 */ /* 0x000fe20000000f00 */
[C---:B------:R-:W-:Y:S02]  /*0fc0*/  FFMA R11, R0.reuse, R11, 0.33333182334899902344 ;  /* 0x3eaaaa78000b7423 */ /* 0x040fe4000000000b */
[----:B------:R-:W-:Y:S01]  /*0fd0*/  FFMA R5, R5, R8, R5 ;  /* 0x0000000805057223 */ /* 0x000fe20000000005 */
[----:B------:R-:W-:Y:S02]  /*0fe0*/  HFMA2 R8, -RZ, RZ, 1.857421875, -1409 ;  /* 0x3f6ee581ff087431 */ /* 0x000fe400000001ff */
[----:B------:R-:W-:-:S04]  /*0ff0*/  FFMA R11, R0, R11, -0.5 ;  /* 0xbf000000000b7423 */ /* 0x000fc8000000000b */
[----:B------:R-:W-:-:S04]  /*1000*/  FMUL R11, R0, R11 ;  /* 0x0000000b000b7220 */ /* 0x000fc80000400000 */
[----:B------:R-:W-:Y:S01]  /*1010*/  FFMA R11, R0, R11, R0 ;  /* 0x0000000b000b7223 */ /* 0x000fe20000000000 */
[----:B------:R-:W-:Y:S01]  /*1020*/  @P0 FFMA R5, R8, 1.6832555532455444336, -R5 ;  /* 0x3fd774eb08050823 */ /* 0x000fe20000000805 */
[----:B------:R-:W-:Y:S01]  /*1030*/  FFMA R0, R4, R9, +INF ;  /* 0x7f80000004007423 */ /* 0x000fe20000000009 */
[----:B------:R-:W-:Y:S01]  /*1040*/  FSETP.NAN.AND P0, PT, |R2|, |R2|, PT ;  /* 0x400000020200720b */ /* 0x000fe20003f08200 */
[----:B------:R-:W-:Y:S02]  /*1050*/  @!P1 FFMA R0, R10, 0.69314718246459960938, R11 ;  /* 0x3f3172180a009823 */ /* 0x000fe4000000000b */
[----:B------:R-:W-:Y:S02]  /*1060*/  LOP3.LUT R2, R5, 0x80000000, R2, 0xb8, !PT ;  /* 0x8000000005027812 */ /* 0x000fe400078eb802 */
[----:B------:R-:W-:Y:S02]  /*1070*/  FMUL R0, R0, 0.43429449200630187988 ;  /* 0x3ede5bd900007820 */ /* 0x000fe40000400000 */
[----:B------:R-:W-:-:S02]  /*1080*/  FSEL R2, R2, R5, !P0 ;  /* 0x0000000502027208 */ /* 0x000fc40004000000 */
[----:B------:R-:W-:Y:S01]  /*1090*/  FMUL R0, R0, 1.162300031865015626e-05 ;  /* 0x3743006800007820 */ /* 0x000fe20000400000 */
[----:B------:R-:W-:Y:S02]  /*10a0*/  FSETP.NEU.AND P0, PT, R4, RZ, PT ;  /* 0x000000ff0400720b */ /* 0x000fe40003f0d000 */
[----:B------:R-:W-:Y:S02]  /*10b0*/  FADD R2, R2, -1.01310000619447962829e+21 ;  /* 0xe25bae5902027421 */ /* 0x000fe40000000000 */
[----:B------:R-:W-:Y:S02]  /*10c0*/  FSEL R3, R0, -INF , P0 ;  /* 0xff80000000037808 */ /* 0x000fe40000000000 */
[----:B--2---:R-:W-:-:S04]  /*10d0*/  FADD R2, -|R2|, UR4 ;  /* 0x0000000402027e21 */ /* 0x004fc80008000300 */
[----:B------:R-:W-:Y:S01]  /*10e0*/  FADD R0, R2, R3 ;  /* 0x0000000302007221 */ /* 0x000fe20000000000 */
[----:B---3--:R-:W-:Y:S06]  /*10f0*/  BRA.U !UP0, `(.L_x_7) ;  /* 0x0000000d08447547 */ /* 0x008fec000b800000 */
[----:B------:R-:W0:Y:S01]  /*1100*/  LDC R9, c[0x0][0x3c4] ;  /* 0x0000f100ff097b82 */ /* 0x000e220000000800 */
[----:B------:R-:W-:Y:S02]  /*1110*/  MOV R4, 0x3515614 ;  /* 0x0351561400047802 */ /* 0x000fe40000000f00 */
[----:B------:R-:W-:-:S05]  /*1120*/  MOV R3, 0x7b9c8869 ;  /* 0x7b9c886900037802 */ /* 0x000fca0000000f00 */
[----:B------:R-:W1:Y:S01]  /*1130*/  LDC R2, c[0x0][0x3bc] ;  /* 0x0000ef00ff027b82 */ /* 0x000e620000000800 */
[----:B------:R-:W-:-:S04]  /*1140*/  FFMA R3, R4, -R3, 1 ;  /* 0x3f80000004037423 */ /* 0x000fc80000000803 */
[----:B------:R-:W-:Y:S01]  /*1150*/  FFMA R3, R3, R4, 6.1518392671936079632e-37 ;  /* 0x0351561403037423 */ /* 0x000fe20000000004 */
[----:B0-----:R-:W0:Y:S03]  /*1160*/  FCHK P0, R9, 1.62553007318918746997e+36 ;  /* 0x7b9c886909007902 */ /* 0x001e260000000000 */
[----:B------:R-:W-:-:S04]  /*1170*/  FFMA R4, R3, R9, RZ ;  /* 0x0000000903047223 */ /* 0x000fc800000000ff */
[----:B------:R-:W-:Y:S01]  /*1180*/  FFMA R5, R4, -1.62553007318918746997e+36, R9 ;  /* 0xfb9c886904057823 */ /* 0x000fe20000000009 */
[----:B-1----:R-:W-:-:S03]  /*1190*/  FMUL R2, R2, 1.441936119790236766e-42 ;  /* 0x0000040502027820 */ /* 0x002fc60000400000 */
[----:B------:R-:W-:Y:S01]  /*11a0*/  FFMA R3, R3, R5, R4 ;  /* 0x0000000503037223 */ /* 0x000fe20000000004 */
[----:B0-----:R-:W-:Y:S06]  /*11b0*/  @!P0 BRA `(.L_x_8) ;  /* 0x0000000000108947 */ /* 0x001fec0003800000 */
[----:B------:R-:W0:Y:S01]  /*11c0*/  LDC R3, c[0x0][0x3c4] ;  /* 0x0000f100ff037b82 */ /* 0x000e220000000800 */
[----:B------:R-:W-:Y:S01]  /*11d0*/  HFMA2 R4, -RZ, RZ, 62336, -0.00013458728790283203125 ;  /* 0x7b9c8869ff047431 */ /* 0x000fe200000001ff */
[----:B------:R-:W-:-:S07]  /*11e0*/  MOV R8, 0x1200 ;  /* 0x0000120000087802 */ /* 0x000fce0000000f00 */
[----:B0-----:R-:W-:Y:S05]  /*11f0*/  CALL.REL.NOINC `($__internal_0_$__cuda_sm3x_div_rn_noftz_f32_slowpath) ;  /* 0x0000001000807944 */ /* 0x001fea0003c00000 */
.L_x_8:
[----:B------:R-:W0:Y:S01]  /*1200*/  LDCU UR4, c[0x0][0x3c0] ;  /* 0x00007800ff0477ac */ /* 0x000e220008000800 */
[----:B------:R-:W-:Y:S01]  /*1210*/  MOV R5, 0x42fc0000 ;  /* 0x42fc000000057802 */ /* 0x000fe20000000f00 */
[----:B------:R-:W-:Y:S02]  /*1220*/  HFMA2 R11, -RZ, RZ, 0.389892578125, 0.0002090930938720703125 ;  /* 0x363d0adaff0b7431 */ /* 0x000fe400000001ff */
[----:B0-----:R-:W-:-:S04]  /*1230*/  FADD R3, R3, UR4 ;  /* 0x0000000403037e21 */ /* 0x001fc80008000000 */
[----:B------:R-:W-:-:S04]  /*1240*/  FADD R3, R3, -1.541428310757298778e-44 ;  /* 0x8000000b03037421 */ /* 0x000fc80000000000 */
[C---:B------:R-:W-:Y:S01]  /*1250*/  FMUL R4, |R3|.reuse, 1.4426950216293334961 ;  /* 0x3fb8aa3b03047820 */ /* 0x040fe20000400200 */
[----:B------:R-:W-:-:S04]  /*1260*/  FMUL R10, R3, R3 ;  /* 0x00000003030a7220 */ /* 0x000fc80000400000 */
[C---:B------:R-:W-:Y:S01]  /*1270*/  FFMA R11, R10.reuse, R11, 0.00019836159481201320887 ;  /* 0x394fff490a0b7423 */ /* 0x040fe2000000000b */
[----:B------:R-:W0:Y:S03]  /*1280*/  FRND.TRUNC R4, R4 ;  /* 0x0000000400047307 */ /* 0x000e26000020d000 */
[----:B------:R-:W-:-:S04]  /*1290*/  FFMA R11, R10, R11, 0.0083333496004343032837 ;  /* 0x3c08889a0a0b7423 */ /* 0x000fc8000000000b */
[----:B------:R-:W-:-:S04]  /*12a0*/  FFMA R11, R10, R11, 0.16666667163372039795 ;  /* 0x3e2aaaab0a0b7423 */ /* 0x000fc8000000000b */
[----:B------:R-:W-:Y:S01]  /*12b0*/  FMUL R10, R10, R11 ;  /* 0x0000000b0a0a7220 */ /* 0x000fe20000400000 */
[----:B0-----:R-:W-:Y:S02]  /*12c0*/  FSETP.GT.AND P0, PT, |R4|, 126, PT ;  /* 0x42fc00000400780b */ /* 0x001fe40003f04200 */
[----:B------:R-:W-:-:S04]  /*12d0*/  LOP3.LUT R5, R5, 0x80000000, R4, 0xb8, !PT ;  /* 0x8000000005057812 */ /* 0x000fc800078eb804 */
[----:B------:R-:W-:Y:S02]  /*12e0*/  FSEL R8, R5, R4, P0 ;  /* 0x0000000405087208 */ /* 0x000fe40000000000 */
[----:B------:R-:W-:-:S03]  /*12f0*/  FSETP.GE.AND P0, PT, |R3|, 1, PT ;  /* 0x3f8000000300780b */ /* 0x000fc60003f06200 */
        /* <DEDUP_REMOVED lines=8> */
[----:B0-----:R-:W-:-:S04]  /*1380*/  FMUL.FTZ R9, R9, -0.125 ;  /* 0xbe00000009097820 */ /* 0x001fc80000410000 */
[----:B------:R-:W-:-:S05]  /*1390*/  FFMA R4, R8, 2, R9 ;  /* 0x4000000008047823 */ /* 0x000fca0000000009 */
[--C-:B------:R-:W-:Y:S01]  /*13a0*/  LOP3.LUT R4, R4, 0x80000000, R3.reuse, 0xb8, !PT ;  /* 0x8000000004047812 */ /* 0x100fe200078eb803 */
[----:B------:R-:W-:-:S04]  /*13b0*/  @!P0 FFMA R4, R3, R10, R3 ;  /* 0x0000000a03048223 */ /* 0x000fc80000000003 */
        /* <DEDUP_REMOVED lines=9> */
[----:B------:R-:W-:-:S07]  /*1450*/  MOV R8, 0x1470 ;  /* 0x0000147000087802 */ /* 0x000fce0000000f00 */
[----:B------:R-:W-:Y:S05]  /*1460*/  CALL.REL.NOINC `($__internal_0_$__cuda_sm3x_div_rn_noftz_f32_slowpath) ;  /* 0x0000000c00e47944 */ /* 0x000fea0003c00000 */
[----:B------:R-:W-:-:S07]  /*1470*/  MOV R8, R3 ;  /* 0x0000000300087202 */ /* 0x000fce0000000f00 */
.L_x_9:
[----:B------:R-:W0:Y:S01]  /*1480*/  LDCU UR4, c[0x0][0x3b8] ;  /* 0x00007700ff0477ac */ /* 0x000e220008000800 */
[----:B------:R-:W1:Y:S01]  /*1490*/  MUFU.RCP R3, R8 ;  /* 0x0000000800037308 */ /* 0x000e620000001000 */
[----:B0-----:R-:W-:Y:S01]  /*14a0*/  MOV R9, UR4 ;  /* 0x0000000400097c02 */ /* 0x001fe20008000f00 */
[----:B-1----:R-:W-:-:S06]  /*14b0*/  FFMA R2, R3, -R8, 1 ;  /* 0x3f80000003027423 */ /* 0x002fcc0000000808 */
[----:B------:R-:W0:Y:S01]  /*14c0*/  FCHK P0, R9, R8 ;  /* 0x0000000809007302 */ /* 0x000e220000000000 */
[----:B------:R-:W-:-:S04]  /*14d0*/  FFMA R2, R3, R2, R3 ;  /* 0x0000000203027223 */ /* 0x000fc80000000003 */
[----:B------:R-:W-:-:S04]  /*14e0*/  FFMA R5, R2, UR4, RZ ;  /* 0x0000000402057c23 */ /* 0x000fc800080000ff */
[----:B------:R-:W-:-:S04]  /*14f0*/  FFMA R4, R5, -R8, UR4 ;  /* 0x0000000405047e23 */ /* 0x000fc80008000808 */
[----:B------:R-:W-:Y:S01]  /*1500*/  FFMA R5, R2, R4, R5 ;  /* 0x0000000402057223 */ /* 0x000fe20000000005 */
[----:B0-----:R-:W-:Y:S06]  /*1510*/  @!P0 BRA `(.L_x_10) ;  /* 0x0000000000148947 */ /* 0x001fec0003800000 */
[----:B------:R-:W0:Y:S01]  /*1520*/  LDC R3, c[0x0][0x3b8] ;  /* 0x0000ee00ff037b82 */ /* 0x000e220000000800 */
[----:B------:R-:W-:Y:S02]  /*1530*/  MOV R4, R8 ;  /* 0x0000000800047202 */ /* 0x000fe40000000f00 */
[----:B------:R-:W-:-:S07]  /*1540*/  MOV R8, 0x1560 ;  /* 0x0000156000087802 */ /* 0x000fce0000000f00 */
[----:B0-----:R-:W-:Y:S05]  /*1550*/  CALL.REL.NOINC `($__internal_0_$__cuda_sm3x_div_rn_noftz_f32_slowpath) ;  /* 0x0000000c00a87944 */ /* 0x001fea0003c00000 */
[----:B------:R-:W-:-:S07]  /*1560*/  MOV R5, R3 ;  /* 0x0000000300057202 */ /* 0x000fce0000000f00 */
.L_x_10:
[----:B------:R-:W-:Y:S01]  /*1570*/  HFMA2 R3, -RZ, RZ, 45792, 0.03289794921875 ;  /* 0x79972836ff037431 */ /* 0x000fe200000001ff */
[----:B------:R-:W-:Y:S01]  /*1580*/  MOV R2, 0x558c7f8 ;  /* 0x0558c7f800027802 */ /* 0x000fe20000000f00 */
[----:B------:R-:W0:Y:S04]  /*1590*/  FCHK P0, R5, 1.0192999649849250679e-35 ;  /* 0x0558c7f805007902 */ /* 0x000e280000000000 */
[----:B------:R-:W-:-:S04]  /*15a0*/  FFMA R2, R3, -R2, 1 ;  /* 0x3f80000003027423 */ /* 0x000fc80000000802 */
[----:B------:R-:W-:-:S04]  /*15b0*/  FFMA R2, R2, R3, 9.81065500429601011249e+34 ;  /* 0x7997283602027423 */ /* 0x000fc80000000003 */
[----:B------:R-:W-:-:S04]  /*15c0*/  FFMA R4, R2, R5, RZ ;  /* 0x0000000502047223 */ /* 0x000fc800000000ff */
[----:B------:R-:W-:-:S04]  /*15d0*/  FFMA R9, R4, -1.0192999649849250679e-35, R5 ;  /* 0x8558c7f804097823 */ /* 0x000fc80000000005 */
[----:B------:R-:W-:Y:S01]  /*15e0*/  FFMA R9, R2, R9, R4 ;  /* 0x0000000902097223 */ /* 0x000fe20000000004 */
[----:B0-----:R-:W-:Y:S06]  /*15f0*/  @!P0 BRA `(.L_x_11) ;  /* 0x0000000000148947 */ /* 0x001fec0003800000 */
[----:B------:R-:W-:Y:S02]  /*1600*/  MOV R3, R5 ;  /* 0x0000000500037202 */ /* 0x000fe40000000f00 */
[----:B------:R-:W-:Y:S02]  /*1610*/  MOV R4, 0x558c7f8 ;  /* 0x0558c7f800047802 */ /* 0x000fe40000000f00 */
[----:B------:R-:W-:-:S07]  /*1620*/  MOV R8, 0x1640 ;  /* 0x0000164000087802 */ /* 0x000fce0000000f00 */
[----:B------:R-:W-:Y:S05]  /*1630*/  CALL.REL.NOINC `($__internal_0_$__cuda_sm3x_div_rn_noftz_f32_slowpath) ;  /* 0x0000000c00707944 */ /* 0x000fea0003c00000 */
[----:B------:R-:W-:-:S07]  /*1640*/  MOV R9, R3 ;  /* 0x0000000300097202 */ /* 0x000fce0000000f00 */
.L_x_11:
[----:B------:R-:W0:Y:S02]  /*1650*/  LDC R2, c[0x0][0x3cc] ;  /* 0x0000f300ff027b82 */ /* 0x000e240000000800 */
[----:B0-----:R-:W-:-:S04]  /*1660*/  FMUL R2, R2, -1.22060000518118335344e+36 ;  /* 0xfb6b143a02027820 */ /* 0x001fc80000400000 */
[----:B------:R-:W0:Y:S08]  /*1670*/  MUFU.RCP R3, R2 ;  /* 0x0000000200037308 */ /* 0x000e300000001000 */
[----:B------:R-:W1:Y:S01]  /*1680*/  FCHK P0, RZ, R2 ;  /* 0x00000002ff007302 */ /* 0x000e620000000000 */
[----:B0-----:R-:W-:-:S04]  /*1690*/  FFMA R4, -R2, R3, 1 ;  /* 0x3f80000002047423 */ /* 0x001fc80000000103 */
[----:B------:R-:W-:-:S04]  /*16a0*/  FFMA R4, R3, R4, R3 ;  /* 0x0000000403047223 */ /* 0x000fc80000000003 */
[----:B------:R-:W-:-:S04]  /*16b0*/  FFMA R3, RZ, R4, RZ ;  /* 0x00000004ff037223 */ /* 0x000fc800000000ff */
[----:B------:R-:W-:-:S04]  /*16c0*/  FFMA R8, -R2, R3, RZ ;  /* 0x0000000302087223 */ /* 0x000fc800000001ff */
[----:B------:R-:W-:Y:S01]  /*16d0*/  FFMA R3, R4, R8, R3 ;  /* 0x0000000804037223 */ /* 0x000fe20000000003 */
[----:B-1----:R-:W-:Y:S06]  /*16e0*/  @!P0 BRA `(.L_x_12) ;  /* 0x0000000000108947 */ /* 0x002fec0003800000 */
[----:B------:R-:W-:Y:S01]  /*16f0*/  HFMA2 R3, -RZ, RZ, 0, 0 ;  /* 0x00000000ff037431 */ /* 0x000fe200000001ff */
[----:B------:R-:W-:Y:S02]  /*1700*/  MOV R4, R2 ;  /* 0x0000000200047202 */ /* 0x000fe40000000f00 */
[----:B------:R-:W-:-:S07]  /*1710*/  MOV R8, 0x1730 ;  /* 0x0000173000087802 */ /* 0x000fce0000000f00 */
[----:B------:R-:W-:Y:S05]  /*1720*/  CALL.REL.NOINC `($__internal_0_$__cuda_sm3x_div_rn_noftz_f32_slowpath) ;  /* 0x0000000c00347944 */ /* 0x000fea0003c00000 */
.L_x_12:
[----:B------:R-:W0:Y:S01]  /*1730*/  LDCU UR4, c[0x0][0x38c] ;  /* 0x00007180ff0477ac */ /* 0x000e220008000800 */
[----:B------:R-:W-:Y:S01]  /*1740*/  FADD R2, RZ, R3 ;  /* 0x00000003ff027221 */ /* 0x000fe20000000000 */
[----:B------:R-:W-:Y:S01]  /*1750*/  MOV R3, RZ ;  /* 0x000000ff00037202 */ /* 0x000fe20000000f00 */
[----:B0-----:R-:W-:Y:S02]  /*1760*/  UISETP.GE.U32.AND UP1, UPT, UR4, 0x8, UPT ;  /* 0x000000080400788c */ /* 0x001fe4000bf26070 */
[----:B------:R-:W-:-:S04]  /*1770*/  ULOP3.LUT UR8, UR4, 0x7, URZ, 0xc0, !UPT ;  /* 0x0000000704087892 */ /* 0x000fc8000f8ec0ff */
[----:B------:R-:W-:-:S03]  /*1780*/  UISETP.NE.AND UP0, UPT, UR8, URZ, UPT ;  /* 0x000000ff0800728c */ /* 0x000fc6000bf05270 */
[----:B------:R-:W-:Y:S08]  /*1790*/  BRA.U !UP1, `(.L_x_13) ;  /* 0x0000000109c47547 */ /* 0x000ff0000b800000 */
[----:B------:R-:W0:Y:S01]  /*17a0*/  LDCU.64 UR6, c[0x0][0x3b0] ;  /* 0x00007600ff0677ac */ /* 0x000e220008000a00 */
[----:B------:R-:W1:Y:S01]  /*17b0*/  LDC R4, c[0x0][0x3d0] ;  /* 0x0000f400ff047b82 */ /* 0x000e620000000800 */
[----:B------:R-:W-:Y:S01]  /*17c0*/  ULOP3.LUT UR4, UR4, 0x7ffffff8, URZ, 0xc0, !UPT ;  /* 0x7ffffff804047892 */ /* 0x000fe2000f8ec0ff */
[----:B------:R-:W2:Y:S05]  /*17d0*/  LDCU UR9, c[0x0][0x3c8] ;  /* 0x00007900ff0977ac */ /* 0x000eaa0008000800 */
[----:B------:R-:W-:Y:S01]  /*17e0*/  MOV R3, UR4 ;  /* 0x0000000400037c02 */ /* 0x000fe20008000f00 */
[----:B0-----:R-:W-:-:S04]  /*17f0*/  UIADD3 UR5, UP1, UPT, UR6, 0x10, URZ ;  /* 0x0000001006057890 */ /* 0x001fc8000ff3e0ff */
[----:B------:R-:W-:Y:S02]  /*1800*/  UIADD3.X UR6, UPT, UPT, URZ, UR7, URZ, UP1, !UPT ;  /* 0x00000007ff067290 */ /* 0x000fe40008ffe4ff */
[----:B------:R-:W-:Y:S01]  /*1810*/  MOV R8, UR5 ;  /* 0x0000000500087c02 */ /* 0x000fe20008000f00 */
[----:B------:R-:W-:-:S03]  /*1820*/  UIADD3 UR7, UPT, UPT, -UR4, URZ, URZ ;  /* 0x000000ff04077290 */ /* 0x000fc6000fffe1ff */
[----:B--2---:R-:W-:-:S09]  /*1830*/  MOV R15, UR6 ;  /* 0x00000006000f7c02 */ /* 0x004fd20008000f00 */
.L_x_14:
[----:B0-----:R-:W-:Y:S01]  /*1840*/  FFMA R11, -R9, UR9, R0 ;  /* 0x00000009090b7c23 */ /* 0x001fe20008000100 */
[----:B------:R-:W-:Y:S01]  /*1850*/  MOV R10, R8 ;  /* 0x00000008000a7202 */ /* 0x000fe20000000f00 */
[----:B------:R-:W-:Y:S02]  /*1860*/  UIADD3 UR7, UPT, UPT, UR7, 0x8, URZ ;  /* 0x0000000807077890 */ /* 0x000fe4000fffe0ff */
[----:B------:R-:W-:Y:S01]  /*1870*/  FADD R11, R2, R11 ;  /* 0x0000000b020b7221 */ /* 0x000fe20000000000 */
[----:B------:R-:W-:Y:S01]  /*1880*/  IADD3 R8, P0, PT, R10, 0x20, RZ ;  /* 0x000000200a087810 */ /* 0x000fe20007f1e0ff */
[----:B------:R-:W-:Y:S02]  /*1890*/  UISETP.NE.AND UP1, UPT, UR7, URZ, UPT ;  /* 0x000000ff0700728c */ /* 0x000fe4000bf25270 */
[----:B-1----:R-:W-:-:S04]  /*18a0*/  FFMA R0, R4, -1.5834672646870432901e-43, R11 ;  /* 0x8000007104007823 */ /* 0x002fc8000000000b */
[----:B------:R-:W-:-:S04]  /*18b0*/  FFMA R11, -R9, UR9, R0 ;  /* 0x00000009090b7c23 */ /* 0x000fc80008000100 */
[----:B------:R-:W-:-:S04]  /*18c0*/  FADD R11, R2, R11 ;  /* 0x0000000b020b7221 */ /* 0x000fc80000000000 */
[----:B------:R-:W-:-:S04]  /*18d0*/  FFMA R0, R4, -1.5834672646870432901e-43, R11 ;  /* 0x8000007104007823 */ /* 0x000fc8000000000b */
        /* <DEDUP_REMOVED lines=10> */
[----:B------:R-:W-:Y:S01]  /*1980*/  FADD R13, R2, R11 ;  /* 0x0000000b020d7221 */ /* 0x000fe20000000000 */
[----:B------:R-:W-:-:S03]  /*1990*/  MOV R11, R15 ;  /* 0x0000000f000b7202 */ /* 0x000fc60000000f00 */
[----:B------:R-:W-:Y:S01]  /*19a0*/  FFMA R0, R4, -1.5834672646870432901e-43, R13 ;  /* 0x8000007104007823 */ /* 0x000fe2000000000d */
[----:B------:R-:W-:Y:S01]  /*19b0*/  IADD3.X R15, PT, PT, RZ, R11, RZ, P0, !PT ;  /* 0x0000000bff0f7210 */ /* 0x000fe200007fe4ff */
[----:B------:R0:W-:Y:S02]  /*19c0*/  STG.E desc[UR10][R10.64+-0x10], R5 ;  /* 0xfffff0050a007986 */ /* 0x0001e4000c10190a */
[----:B------:R-:W-:Y:S02]  /*19d0*/  FFMA R13, -R9, UR9, R0 ;  /* 0x00000009090d7c23 */ /* 0x000fe40008000100 */
[----:B------:R0:W-:Y:S02]  /*19e0*/  STG.E desc[UR10][R10.64+-0xc], R5 ;  /* 0xfffff4050a007986 */ /* 0x0001e4000c10190a */
[----:B------:R-:W-:Y:S02]  /*19f0*/  FADD R13, R2, R13 ;  /* 0x0000000d020d7221 */ /* 0x000fe40000000000 */
[----:B------:R0:W-:Y:S02]  /*1a00*/  STG.E desc[UR10][R10.64+-0x8], R5 ;  /* 0xfffff8050a007986 */ /* 0x0001e4000c10190a */
[----:B------:R-:W-:-:S02]  /*1a10*/  FFMA R0, R4, -1.5834672646870432901e-43, R13 ;  /* 0x8000007104007823 */ /* 0x000fc4000000000d */
[----:B------:R0:W-:Y:S02]  /*1a20*/  STG.E desc[UR10][R10.64+-0x4], R5 ;  /* 0xfffffc050a007986 */ /* 0x0001e4000c10190a */
[----:B------:R-:W-:Y:S02]  /*1a30*/  FFMA R13, -R9, UR9, R0 ;  /* 0x00000009090d7c23 */ /* 0x000fe40008000100 */
[----:B------:R0:W-:Y:S02]  /*1a40*/  STG.E desc[UR10][R10.64], R5 ;  /* 0x000000050a007986 */ /* 0x0001e4000c10190a */
[----:B------:R-:W-:Y:S02]  /*1a50*/  FADD R13, R2, R13 ;  /* 0x0000000d020d7221 */ /* 0x000fe40000000000 */
[----:B------:R0:W-:Y:S02]  /*1a60*/  STG.E desc[UR10][R10.64+0x4], R5 ;  /* 0x000004050a007986 */ /* 0x0001e4000c10190a */
[----:B------:R-:W-:-:S02]  /*1a70*/  FFMA R0, R4, -1.5834672646870432901e-43, R13 ;  /* 0x8000007104007823 */ /* 0x000fc4000000000d */
[----:B------:R0:W-:Y:S04]  /*1a80*/  STG.E desc[UR10][R10.64+0x8], R5 ;  /* 0x000008050a007986 */ /* 0x0001e8000c10190a */
[----:B------:R0:W-:Y:S01]  /*1a90*/  STG.E desc[UR10][R10.64+0xc], R5 ;  /* 0x00000c050a007986 */ /* 0x0001e2000c10190a */
[----:B------:R-:W-:Y:S05]  /*1aa0*/  BRA.U UP1, `(.L_x_14) ;  /* 0xfffffffd01647547 */ /* 0x000fea000b83ffff */
.L_x_13:
[----:B------:R-:W-:Y:S05]  /*1ab0*/  BRA.U !UP0, `(.L_x_7) ;  /* 0x0000000108d47547 */ /* 0x000fea000b800000 */
[----:B------:R-:W1:Y:S01]  /*1ac0*/  LDCU UR4, c[0x0][0x38c] ;  /* 0x00007180ff0477ac */ /* 0x000e620008000800 */
[----:B------:R-:W-:Y:S02]  /*1ad0*/  UISETP.GE.U32.AND UP0, UPT, UR8, 0x4, UPT ;  /* 0x000000040800788c */ /* 0x000fe4000bf06070 */
[----:B-1----:R-:W-:-:S04]  /*1ae0*/  ULOP3.LUT UR5, UR4, 0x3, URZ, 0xc0, !UPT ;  /* 0x0000000304057892 */ /* 0x002fc8000f8ec0ff */
[----:B------:R-:W-:-:S03]  /*1af0*/  UISETP.NE.AND UP1, UPT, UR5, URZ, UPT ;  /* 0x000000ff0500728c */ /* 0x000fc6000bf25270 */
[----:B------:R-:W-:Y:S08]  /*1b00*/  BRA.U !UP0, `(.L_x_15) ;  /* 0x0000000108547547 */ /* 0x000ff0000b800000 */
[----:B------:R-:W1:Y:S01]  /*1b10*/  LDCU UR6, c[0x0][0x3c8] ;  /* 0x00007900ff0677ac */ /* 0x000e620008000800 */
[----:B------:R-:W2:Y:S08]  /*1b20*/  LDC R4, c[0x0][0x3d0] ;  /* 0x0000f400ff047b82 */ /* 0x000eb00000000800 */
[----:B0-----:R-:W0:Y:S01]  /*1b30*/  LDC.64 R10, c[0x0][0x3b0] ;  /* 0x0000ec00ff0a7b82 */ /* 0x001e220000000a00 */
[----:B-1----:R-:W-:-:S04]  /*1b40*/  FFMA R13, -R9, UR6, R0 ;  /* 0x00000006090d7c23 */ /* 0x002fc80008000100 */
[----:B------:R-:W-:-:S04]  /*1b50*/  FADD R13, R2, R13 ;  /* 0x0000000d020d7221 */ /* 0x000fc80000000000 */
[----:B--2---:R-:W-:-:S04]  /*1b60*/  FFMA R0, R4, -1.5834672646870432901e-43, R13 ;  /* 0x8000007104007823 */ /* 0x004fc8000000000d */
[----:B------:R-:W-:Y:S01]  /*1b70*/  FFMA R13, -R9, UR6, R0 ;  /* 0x00000006090d7c23 */ /* 0x000fe20008000100 */
[----:B0-----:R-:W-:-:S04]  /*1b80*/  IMAD.WIDE.U32 R10, R3, 0x4, R10 ;  /* 0x00000004030a7825 */ /* 0x001fc800078e000a */
[----:B------:R-:W-:Y:S01]  /*1b90*/  FADD R13, R2, R13 ;  /* 0x0000000d020d7221 */ /* 0x000fe20000000000 */
[----:B------:R-:W-:-:S03]  /*1ba0*/  IADD3 R3, PT, PT, R3, 0x4, RZ ;  /* 0x0000000403037810 */ /* 0x000fc60007ffe0ff */
[----:B------:R-:W-:Y:S01]  /*1bb0*/  FFMA R0, R4, -1.5834672646870432901e-43, R13 ;  /* 0x8000007104007823 */ /* 0x000fe2000000000d */
[----:B------:R1:W-:Y:S03]  /*1bc0*/  STG.E desc[UR10][R10.64], R5 ;  /* 0x000000050a007986 */ /* 0x0003e6000c10190a */
[C---:B------:R-:W-:Y:S01]  /*1bd0*/  FFMA R13, -R9.reuse, UR6, R0 ;  /* 0x00000006090d7c23 */ /* 0x040fe20008000100 */
[----:B------:R1:W-:Y:S03]  /*1be0*/  STG.E desc[UR10][R10.64+0x4], R5 ;  /* 0x000004050a007986 */ /* 0x0003e6000c10190a */
[----:B------:R-:W-:Y:S01]  /*1bf0*/  FADD R13, R2, R13 ;  /* 0x0000000d020d7221 */ /* 0x000fe20000000000 */
[----:B------:R1:W-:Y:S03]  /*1c00*/  STG.E desc[UR10][R10.64+0x8], R5 ;  /* 0x000008050a007986 */ /* 0x0003e6000c10190a */
[----:B------:R-:W-:Y:S01]  /*1c10*/  FFMA R0, R4, -1.5834672646870432901e-43, R13 ;  /* 0x8000007104007823 */ /* 0x000fe2000000000d */
[----:B------:R1:W-:Y:S03]  /*1c20*/  STG.E desc[UR10][R10.64+0xc], R5 ;  /* 0x00000c050a007986 */ /* 0x0003e6000c10190a */
[----:B------:R-:W-:-:S04]  /*1c30*/  FFMA R13, -R9, UR6, R0 ;  /* 0x00000006090d7c23 */ /* 0x000fc80008000100 */
[----:B------:R-:W-:-:S04]  /*1c40*/  FADD R13, R2, R13 ;  /* 0x0000000d020d7221 */ /* 0x000fc80000000000 */
[----:B------:R-:W-:-:S07]  /*1c50*/  FFMA R0, R4, -1.5834672646870432901e-43, R13 ;  /* 0x8000007104007823 */ /* 0x000fce000000000d */
.L_x_15:
[----:B------:R-:W-:Y:S05]  /*1c60*/  BRA.U !UP1, `(.L_x_7) ;  /* 0x0000000109687547 */ /* 0x000fea000b800000 */
[----:B------:R-:W-:Y:S02]  /*1c70*/  UISETP.NE.AND UP0, UPT, UR5, 0x1, UPT ;  /* 0x000000010500788c */ /* 0x000fe4000bf05270 */
[----:B------:R-:W-:-:S04]  /*1c80*/  ULOP3.LUT UR4, UR4, 0x1, URZ, 0xc0, !UPT ;  /* 0x0000000104047892 */ /* 0x000fc8000f8ec0ff */
[----:B------:R-:W-:-:S03]  /*1c90*/  UISETP.NE.U32.AND UP1, UPT, UR4, 0x1, UPT ;  /* 0x000000010400788c */ /* 0x000fc6000bf25070 */
[----:B------:R-:W-:Y:S08]  /*1ca0*/  BRA.U !UP0, `(.L_x_16) ;  /* 0x0000000108347547 */ /* 0x000ff0000b800000 */
[----:B01----:R-:W0:Y:S01]  /*1cb0*/  LDC.64 R10, c[0x0][0x3b0] ;  /* 0x0000ec00ff0a7b82 */ /* 0x003e220000000a00 */
[----:B------:R-:W1:Y:S07]  /*1cc0*/  LDCU UR4, c[0x0][0x3c8] ;  /* 0x00007900ff0477ac */ /* 0x000e6e0008000800 */
[----:B------:R-:W2:Y:S01]  /*1cd0*/  LDC R4, c[0x0][0x3d0] ;  /* 0x0000f400ff047b82 */ /* 0x000ea20000000800 */
[----:B-1----:R-:W-:-:S04]  /*1ce0*/  FFMA R13, -R9, UR4, R0 ;  /* 0x00000004090d7c23 */ /* 0x002fc80008000100 */
[----:B------:R-:W-:Y:S01]  /*1cf0*/  FADD R13, R2, R13 ;  /* 0x0000000d020d7221 */ /* 0x000fe20000000000 */
[C---:B0-----:R-:W-:Y:S01]  /*1d00*/  IMAD.WIDE.U32 R10, R3.reuse, 0x4, R10 ;  /* 0x00000004030a7825 */ /* 0x041fe200078e000a */
[----:B------:R-:W-:-:S04]  /*1d10*/  IADD3 R3, PT, PT, R3, 0x2, RZ ;  /* 0x0000000203037810 */ /* 0x000fc80007ffe0ff */
[----:B------:R3:W-:Y:S01]  /*1d20*/  STG.E desc[UR10][R10.64], R5 ;  /* 0x000000050a007986 */ /* 0x0007e2000c10190a */
[----:B--2---:R-:W-:-:S03]  /*1d30*/  FFMA R0, R4, -1.5834672646870432901e-43, R13 ;  /* 0x8000007104007823 */ /* 0x004fc6000000000d */
[----:B------:R3:W-:Y:S01]  /*1d40*/  STG.E desc[UR10][R10.64+0x4], R5 ;  /* 0x000004050a007986 */ /* 0x0007e2000c10190a */
[----:B------:R-:W-:-:S04]  /*1d50*/  FFMA R13, -R9, UR4, R0 ;  /* 0x00000004090d7c23 */ /* 0x000fc80008000100 */
[----:B------:R-:W-:-:S04]  /*1d60*/  FADD R13, R2, R13 ;  /* 0x0000000d020d7221 */ /* 0x000fc80000000000 */
[----:B------:R-:W-:-:S07]  /*1d70*/  FFMA R0, R4, -1.5834672646870432901e-43, R13 ;  /* 0x8000007104007823 */ /* 0x000fce000000000d */
.L_x_16:
[----:B------:R-:W-:Y:S05]  /*1d80*/  BRA.U UP1, `(.L_x_7) ;  /* 0x0000000101207547 */ /* 0x000fea000b800000 */
[----:B01-3--:R-:W0:Y:S01]  /*1d90*/  LDC.64 R10, c[0x0][0x3b0] ;  /* 0x0000ec00ff0a7b82 */ /* 0x00be220000000a00 */
[----:B------:R-:W1:Y:S07]  /*1da0*/  LDCU UR4, c[0x0][0x3c8] ;  /* 0x00007900ff0477ac */ /* 0x000e6e0008000800 */
[----:B------:R-:W2:Y:S01]  /*1db0*/  LDC R4, c[0x0][0x3d0] ;  /* 0x0000f400ff047b82 */ /* 0x000ea20000000800 */
[----:B-1----:R-:W-:-:S04]  /*1dc0*/  FFMA R9, -R9, UR4, R0 ;  /* 0x0000000409097c23 */ /* 0x002fc80008000100 */
[----:B------:R-:W-:Y:S01]  /*1dd0*/  FADD R9, R2, R9 ;  /* 0x0000000902097221 */ /* 0x000fe20000000000 */
[----:B0-----:R-:W-:-:S05]  /*1de0*/  IMAD.WIDE.U32 R10, R3, 0x4, R10 ;  /* 0x00000004030a7825 */ /* 0x001fca00078e000a */
[----:B------:R4:W-:Y:S01]  /*1df0*/  STG.E desc[UR10][R10.64], R5 ;  /* 0x000000050a007986 */ /* 0x0009e2000c10190a */
[----:B--2---:R-:W-:-:S07]  /*1e00*/  FFMA R0, R4, -1.5834672646870432901e-43, R9 ;  /* 0x8000007104007823 */ /* 0x004fce0000000009 */
.L_x_7:
[----:B------:R-:W2:Y:S02]  /*1e10*/  LDCU UR6, c[0x0][0x390] ;  /* 0x00007200ff0677ac */ /* 0x000ea40008000800 */
[----:B--2---:R-:W-:-:S09]  /*1e20*/  UISETP.GE.AND UP0, UPT, UR6, 0x1, UPT ;  /* 0x000000010600788c */ /* 0x004fd2000bf06270 */
[----:B------:R-:W-:Y:S05]  /*1e30*/  BRA.U !UP0, `(.L_x_3) ;  /* 0x0000000508487547 */ /* 0x000fea000b800000 */
[----:B------:R-:W-:Y:S01]  /*1e40*/  UISETP.GE.U32.AND UP1, UPT, UR6, 0x10, UPT ;  /* 0x000000100600788c */ /* 0x000fe2000bf26070 */
[----:B01-34-:R-:W-:Y:S01]  /*1e50*/  HFMA2 R5, -RZ, RZ, 0, 0 ;  /* 0x00000000ff057431 */ /* 0x01bfe200000001ff */
[----:B------:R-:W-:-:S04]  /*1e60*/  ULOP3.LUT UR7, UR6, 0xf, URZ, 0xc0, !UPT ;  /* 0x0000000f06077892 */ /* 0x000fc8000f8ec0ff */
[----:B------:R-:W-:-:S03]  /*1e70*/  UISETP.NE.AND UP0, UPT, UR7, URZ, UPT ;  /* 0x000000ff0700728c */ /* 0x000fc6000bf05270 */
[----:B------:R-:W-:Y:S08]  /*1e80*/  BRA.U !UP1, `(.L_x_17) ;  /* 0x0000000109807547 */ /* 0x000ff0000b800000 */
[----:B------:R-:W0:Y:S01]  /*1e90*/  LDCU.64 UR4, c[0x0][0x3d8] ;  /* 0x00007b00ff0477ac */ /* 0x000e220008000a00 */
[----:B------:R-:W-:Y:S01]  /*1ea0*/  MOV R11, 0x799c766a ;  /* 0x799c766a000b7802 */ /* 0x000fe20000000f00 */
[----:B------:R-:W-:-:S04]  /*1eb0*/  ULOP3.LUT UR8, UR6, 0x7ffffff0, URZ, 0xc0, !UPT ;  /* 0x7ffffff006087892 */ /* 0x000fc8000f8ec0ff */
[----:B------:R-:W-:Y:S02]  /*1ec0*/  UIADD3 UR9, UPT, UPT, -UR8, URZ, URZ ;  /* 0x000000ff08097290 */ /* 0x000fe4000fffe1ff */
[----:B------:R-:W-:Y:S01]  /*1ed0*/  MOV R5, UR8 ;  /* 0x0000000800057c02 */ /* 0x000fe20008000f00 */
[----:B0-----:R-:W-:-:S04]  /*1ee0*/  UIADD3 UR4, UP1, UPT, UR4, 0x20, URZ ;  /* 0x0000002004047890 */ /* 0x001fc8000ff3e0ff */
[----:B------:R-:W-:Y:S02]  /*1ef0*/  UIADD3.X UR5, UPT, UPT, URZ, UR5, URZ, UP1, !UPT ;  /* 0x00000005ff057290 */ /* 0x000fe40008ffe4ff */
[----:B------:R-:W-:-:S04]  /*1f00*/  MOV R0, UR4 ;  /* 0x0000000400007c02 */ /* 0x000fc80008000f00 */
[----:B------:R-:W-:-:S07]  /*1f10*/  MOV R9, UR5 ;  /* 0x0000000500097c02 */ /* 0x000fce0008000f00 */
.L_x_18:
[----:B0-----:R-:W-:Y:S01]  /*1f20*/  MOV R2, R0 ;  /* 0x0000000000027202 */ /* 0x001fe20000000f00 */
[----:B------:R-:W-:Y:S01]  /*1f30*/  UIADD3 UR9, UPT, UPT, UR9, 0x10, URZ ;  /* 0x0000001009097890 */ /* 0x000fe2000fffe0ff */
[----:B------:R-:W-:Y:S02]  /*1f40*/  MOV R3, R9 ;  /* 0x0000000900037202 */ /* 0x000fe40000000f00 */
[----:B------:R-:W-:Y:S01]  /*1f50*/  IADD3 R0, P0, PT, R2, 0x40, RZ ;  /* 0x0000004002007810 */ /* 0x000fe20007f1e0ff */
[----:B------:R-:W-:Y:S02]  /*1f60*/  UISETP.NE.AND UP1, UPT, UR9, URZ, UPT ;  /* 0x000000ff0900728c */ /* 0x000fe4000bf25270 */
[----:B------:R0:W-:Y:S01]  /*1f70*/  STG.E desc[UR10][R2.64+-0x20], R11 ;  /* 0xffffe00b02007986 */ /* 0x0001e2000c10190a */
[----:B------:R-:W-:-:S03]  /*1f80*/  IADD3.X R9, PT, PT, RZ, R3, RZ, P0, !PT ;  /* 0x00000003ff097210 */ /* 0x000fc600007fe4ff */
[----:B------:R0:W-:Y:S04]  /*1f90*/  STG.E desc[UR10][R2.64+-0x1c], R11 ;  /* 0xffffe40b02007986 */ /* 0x0001e8000c10190a */
        /* <DEDUP_REMOVED lines=13> */
[----:B------:R0:W-:Y:S01]  /*2070*/  STG.E desc[UR10][R2.64+0x1c], R11 ;  /* 0x00001c0b02007986 */ /* 0x0001e2000c10190a */
[----:B------:R-:W-:Y:S05]  /*2080*/  BRA.U UP1, `(.L_x_18) ;  /* 0xfffffffd01a47547 */ /* 0x000fea000b83ffff */
.L_x_17:
[----:B------:R-:W-:Y:S05]  /*2090*/  BRA.U !UP0, `(.L_x_19) ;  /* 0x0000000108a07547 */ /* 0x000fea000b800000 */
[----:B------:R-:W-:Y:S02]  /*20a0*/  UISETP.GE.U32.AND UP0, UPT, UR7, 0x8, UPT ;  /* 0x000000080700788c */ /* 0x000fe4000bf06070 */
[----:B------:R-:W-:-:S04]  /*20b0*/  ULOP3.LUT UR5, UR6, 0x7, URZ, 0xc0, !UPT ;  /* 0x0000000706057892 */ /* 0x000fc8000f8ec0ff */
[----:B------:R-:W-:-:S03]  /*20c0*/  UISETP.NE.AND UP1, UPT, UR5, URZ, UPT ;  /* 0x000000ff0500728c */ /* 0x000fc6000bf25270 */
[----:B------:R-:W-:Y:S08]  /*20d0*/  BRA.U !UP0, `(.L_x_20) ;  /* 0x0000000108307547 */ /* 0x000ff0000b800000 */
[----:B0-----:R-:W0:Y:S01]  /*20e0*/  LDC.64 R2, c[0x0][0x3d8] ;  /* 0x0000f600ff027b82 */ /* 0x001e220000000a00 */
[----:B------:R-:W-:Y:S02]  /*20f0*/  HFMA2 R9, -RZ, RZ, 45952, 26272 ;  /* 0x799c766aff097431 */ /* 0x000fe400000001ff */
[C---:B0-----:R-:W-:Y:S01]  /*2100*/  IMAD.WIDE.U32 R2, R5.reuse, 0x4, R2 ;  /* 0x0000000405027825 */ /* 0x041fe200078e0002 */
[----:B------:R-:W-:-:S04]  /*2110*/  IADD3 R5, PT, PT, R5, 0x8, RZ ;  /* 0x0000000805057810 */ /* 0x000fc80007ffe0ff */
[----:B------:R1:W-:Y:S04]  /*2120*/  STG.E desc[UR10][R2.64], R9 ;  /* 0x0000000902007986 */ /* 0x0003e8000c10190a */
[----:B------:R1:W-:Y:S04]  /*2130*/  STG.E desc[UR10][R2.64+0x4], R9 ;  /* 0x0000040902007986 */ /* 0x0003e8000c10190a */
[----:B------:R1:W-:Y:S04]  /*2140*/  STG.E desc[UR10][R2.64+0x8], R9 ;  /* 0x0000080902007986 */ /* 0x0003e8000c10190a */
[----:B------:R1:W-:Y:S04]  /*2150*/  STG.E desc[UR10][R2.64+0xc], R9 ;  /* 0x00000c0902007986 */ /* 0x0003e8000c10190a */
[----:B------:R1:W-:Y:S04]  /*2160*/  STG.E desc[UR10][R2.64+0x10], R9 ;  /* 0x0000100902007986 */ /* 0x0003e8000c10190a */
[----:B------:R1:W-:Y:S04]  /*2170*/  STG.E desc[UR10][R2.64+0x14], R9 ;  /* 0x0000140902007986 */ /* 0x0003e8000c10190a */
[----:B------:R1:W-:Y:S04]  /*2180*/  STG.E desc[UR10][R2.64+0x18], R9 ;  /* 0x0000180902007986 */ /* 0x0003e8000c10190a */
[----:B------:R1:W-:Y:S02]  /*2190*/  STG.E desc[UR10][R2.64+0x1c], R9 ;  /* 0x00001c0902007986 */ /* 0x0003e4000c10190a */
.L_x_20:
[----:B------:R-:W-:Y:S05]  /*21a0*/  BRA.U !UP1, `(.L_x_19) ;  /* 0x00000001095c7547 */ /* 0x000fea000b800000 */
[----:B------:R-:W-:Y:S02]  /*21b0*/  UISETP.GE.U32.AND UP0, UPT, UR5, 0x4, UPT ;  /* 0x000000040500788c */ /* 0x000fe4000bf06070 */
[----:B------:R-:W-:-:S04]  /*21c0*/  ULOP3.LUT UR4, UR6, 0x3, URZ, 0xc0, !UPT ;  /* 0x0000000306047892 */ /* 0x000fc8000f8ec0ff */
[----:B------:R-:W-:-:S03]  /*21d0*/  UISETP.NE.AND UP1, UPT, UR4, URZ, UPT ;  /* 0x000000ff0400728c */ /* 0x000fc6000bf25270 */
[----:B------:R-:W-:Y:S08]  /*21e0*/  BRA.U !UP0, `(.L_x_21) ;  /* 0x0000000108207547 */ /* 0x000ff0000b800000 */
[----:B01----:R-:W0:Y:S01]  /*21f0*/  LDC.64 R2, c[0x0][0x3d8] ;  /* 0x0000f600ff027b82 */ /* 0x003e220000000a00 */
[----:B------:R-:W-:Y:S01]  /*2200*/  MOV R9, 0x799c766a ;  /* 0x799c766a00097802 */ /* 0x000fe20000000f00 */
[C---:B0-----:R-:W-:Y:S01]  /*2210*/  IMAD.WIDE.U32 R2, R5.reuse, 0x4, R2 ;  /* 0x0000000405027825 */ /* 0x041fe200078e0002 */
[----:B------:R-:W-:-:S04]  /*2220*/  IADD3 R5, PT, PT, R5, 0x4, RZ ;  /* 0x0000000405057810 */ /* 0x000fc80007ffe0ff */
[----:B------:R2:W-:Y:S04]  /*2230*/  STG.E desc[UR10][R2.64], R9 ;  /* 0x0000000902007986 */ /* 0x0005e8000c10190a */
[----:B------:R2:W-:Y:S04]  /*2240*/  STG.E desc[UR10][R2.64+0x4], R9 ;  /* 0x0000040902007986 */ /* 0x0005e8000c10190a */
[----:B------:R2:W-:Y:S04]  /*2250*/  STG.E desc[UR10][R2.64+0x8], R9 ;  /* 0x0000080902007986 */ /* 0x0005e8000c10190a */
[----:B------:R2:W-:Y:S02]  /*2260*/  STG.E desc[UR10][R2.64+0xc], R9 ;  /* 0x00000c0902007986 */ /* 0x0005e4000c10190a */
.L_x_21:
[----:B------:R-:W-:Y:S05]  /*2270*/  BRA.U !UP1, `(.L_x_19) ;  /* 0x0000000109287547 */ /* 0x000fea000b800000 */
[----:B012---:R-:W0:Y:S01]  /*2280*/  LDC.64 R2, c[0x0][0x3d8] ;  /* 0x0000f600ff027b82 */ /* 0x007e220000000a00 */
[----:B------:R-:W-:Y:S01]  /*2290*/  UIADD3 UR4, UPT, UPT, -UR4, URZ, URZ ;  /* 0x000000ff04047290 */ /* 0x000fe2000fffe1ff */
[----:B0-----:R-:W-:-:S04]  /*22a0*/  IMAD.WIDE.U32 R2, R5, 0x4, R2 ;  /* 0x0000000405027825 */ /* 0x001fc800078e0002 */
[----:B------:R-:W-:-:S07]  /*22b0*/  HFMA2 R5, -RZ, RZ, 45952, 26272 ;  /* 0x799c766aff057431 */ /* 0x000fce00000001ff */
.L_x_22:
[----:B------:R-:W-:Y:S01]  /*22c0*/  UIADD3 UR4, UPT, UPT, UR4, 0x1, URZ ;  /* 0x0000000104047890 */ /* 0x000fe2000fffe0ff */
[----:B------:R0:W-:Y:S03]  /*22d0*/  STG.E desc[UR10][R2.64], R5 ;  /* 0x0000000502007986 */ /* 0x0001e6000c10190a */
[----:B------:R-:W-:Y:S01]  /*22e0*/  UISETP.NE.AND UP0, UPT, UR4, URZ, UPT ;  /* 0x000000ff0400728c */ /* 0x000fe2000bf05270 */
[----:B0-----:R-:W-:-:S04]  /*22f0*/  IADD3 R2, P0, PT, R2, 0x4, RZ ;  /* 0x0000000402027810 */ /* 0x001fc80007f1e0ff */
[----:B------:R-:W-:-:S04]  /*2300*/  IADD3.X R3, PT, PT, RZ, R3, RZ, P0, !PT ;  /* 0x00000003ff037210 */ /* 0x000fc800007fe4ff */
[----:B------:R-:W-:Y:S05]  /*2310*/  BRA.U UP0, `(.L_x_22) ;  /* 0xfffffffd00e87547 */ /* 0x000fea000b83ffff */
.L_x_19:
[----:B------:R-:W3:Y:S01]  /*2320*/  LDC R0, c[0x0][0x3e0] ;  /* 0x0000f800ff007b82 */ /* 0x000ee20000000800 */
[----:B012---:R-:W-:-:S05]  /*2330*/  MOV R3, 0x7f800000 ;  /* 0x7f80000000037802 */ /* 0x007fca0000000f00 */
[----:B---3--:R-:W-:-:S04]  /*2340*/  FFMA R0, R3, R0, -INF ;  /* 0xff80000003007423 */ /* 0x008fc80000000000 */
[----:B------:R-:W-:-:S07]  /*2350*/  FADD R0, R0, 1.79780435968000000000e+11 ;  /* 0x52276eff00007421 */ /* 0x000fce0000000000 */
.L_x_3:
[----:B------:R-:W2:Y:S01]  /*2360*/  F2F.F64.F32 R2, R0 ;  /* 0x0000000000027310 */ /* 0x000ea20000201800 */
[----:B------:R-:W-:Y:S01]  /*2370*/  MOV R8, 0x0 ;  /* 0x0000000000087802 */ /* 0x000fe20000000f00 */
[----:B------:R-:W5:Y:S05]  /*2380*/  LDCU.64 UR4, c[0x4][0x8] ;  /* 0x01000100ff0477ac */ /* 0x000f6a0008000a00 */
[----:B------:R-:W0:Y:S01]  /*2390*/  LDC.64 R8, c[0x4][R8] ;  /* 0x0100000008087b82 */ /* 0x000e220000000a00 */
[----:B--2---:R2:W-:Y:S01]  /*23a0*/  STL.64 [R1], R2 ;  /* 0x0000000201007387 */ /* 0x0045e20000100a00 */
[----:B-----5:R-:W-:Y:S02]  /*23b0*/  MOV R4, UR4 ;  /* 0x0000000400047c02 */ /* 0x020fe40008000f00 */
[----:B01-34-:R-:W-:-:S07]  /*23c0*/  MOV R5, UR5 ;  /* 0x0000000500057c02 */ /* 0x01bfce0008000f00 */
[----:B------:R-:W-:-:S07]  /*23d0*/  LEPC R20, `(.L_x_23) ;  /* 0x000000001014794e */ /* 0x000fce0000000000 */
[----:B--2---:R-:W-:Y:S05]  /*23e0*/  CALL.ABS.NOINC R8 ;  /* 0x0000000008007343 */ /* 0x004fea0003c00000 */
.L_x_23:
[----:B------:R-:W-:Y:S05]  /*23f0*/  EXIT ;  /* 0x000000000000794d */ /* 0x000fea0003800000 */
        .weak           $__internal_0_$__cuda_sm3x_div_rn_noftz_f32_slowpath
        .type           $__internal_0_$__cuda_sm3x_div_rn_noftz_f32_slowpath,@function
        .size           $__internal_0_$__cuda_sm3x_div_rn_noftz_f32_slowpath,(.L_x_33 - $__internal_0_$__cuda_sm3x_div_rn_noftz_f32_slowpath)
$__internal_0_$__cuda_sm3x_div_rn_noftz_f32_slowpath:
[----:B------:R-:W-:Y:S02]  /*2400*/  SHF.R.U32.HI R11, RZ, 0x17, R4 ;  /* 0x00000017ff0b7819 */ /* 0x000fe40000011604 */
[----:B------:R-:W-:Y:S02]  /*2410*/  SHF.R.U32.HI R10, RZ, 0x17, R3 ;  /* 0x00000017ff0a7819 */ /* 0x000fe40000011603 */
[----:B------:R-:W-:Y:S02]  /*2420*/  LOP3.LUT R11, R11, 0xff, RZ, 0xc0, !PT ;  /* 0x000000ff0b0b7812 */ /* 0x000fe400078ec0ff */
[----:B------:R-:W-:Y:S02]  /*2430*/  LOP3.LUT R15, R10, 0xff, RZ, 0xc0, !PT ;  /* 0x000000ff0a0f7812 */ /* 0x000fe400078ec0ff */
[----:B------:R-:W-:Y:S02]  /*2440*/  IADD3 R13, PT, PT, R11, -0x1, RZ ;  /* 0xffffffff0b0d7810 */ /* 0x000fe40007ffe0ff */
[----:B------:R-:W-:-:S02]  /*2450*/  IADD3 R12, PT, PT, R15, -0x1, RZ ;  /* 0xffffffff0f0c7810 */ /* 0x000fc40007ffe0ff */
[----:B------:R-:W-:-:S04]  /*2460*/  ISETP.GT.U32.AND P0, PT, R13, 0xfd, PT ;  /* 0x000000fd0d00780c */ /* 0x000fc80003f04070 */
[----:B------:R-:W-:-:S13]  /*2470*/  ISETP.GT.U32.OR P0, PT, R12, 0xfd, P0 ;  /* 0x000000fd0c00780c */ /* 0x000fda0000704470 */
[----:B------:R-:W-:Y:S01]  /*2480*/  @!P0 MOV R10, RZ ;  /* 0x000000ff000a8202 */ /* 0x000fe20000000f00 */
[----:B------:R-:W-:Y:S06]  /*2490*/  @!P0 BRA `(.L_x_24) ;  /* 0x00000000005c8947 */ /* 0x000fec0003800000 */
[----:B------:R-:W-:Y:S02]  /*24a0*/  FSETP.GTU.FTZ.AND P0, PT, |R3|, +INF , PT ;  /* 0x7f8000000300780b */ /* 0x000fe40003f1c200 */
[----:B------:R-:W-:-:S04]  /*24b0*/  FSETP.GTU.FTZ.AND P1, PT, |R4|, +INF , PT ;  /* 0x7f8000000400780b */ /* 0x000fc80003f3c200 */
[----:B------:R-:W-:-:S13]  /*24c0*/  PLOP3.LUT P0, PT, P0, P1, PT, 0xf8, 0x8f ;  /* 0x00000000008f781c */ /* 0x000fda0000703f70 */
[----:B------:R-:W-:Y:S05]  /*24d0*/  @P0 BRA `(.L_x_25) ;  /* 0x0000000400440947 */ /* 0x000fea0003800000 */
[----:B------:R-:W-:-:S13]  /*24e0*/  LOP3.LUT P0, RZ, R4, 0x7fffffff, R3, 0xc8, !PT ;  /* 0x7fffffff04ff7812 */ /* 0x000fda000780c803 */
[----:B------:R-:W-:Y:S05]  /*24f0*/  @!P0 BRA `(.L_x_26) ;  /* 0x0000000400348947 */ /* 0x000fea0003800000 */
[C---:B------:R-:W-:Y:S02]  /*2500*/  FSETP.NEU.FTZ.AND P2, PT, |R3|.reuse, +INF , PT ;  /* 0x7f8000000300780b */ /* 0x040fe40003f5d200 */
[----:B------:R-:W-:Y:S02]  /*2510*/  FSETP.NEU.FTZ.AND P1, PT, |R4|, +INF , PT ;  /* 0x7f8000000400780b */ /* 0x000fe40003f3d200 */
[----:B------:R-:W-:-:S11]  /*2520*/  FSETP.NEU.FTZ.AND P0, PT, |R3|, +INF , PT ;  /* 0x7f8000000300780b */ /* 0x000fd60003f1d200 */
[----:B------:R-:W-:Y:S05]  /*2530*/  @!P1 BRA !P2, `(.L_x_26) ;  /* 0x0000000400249947 */ /* 0x000fea0005000000 */
[----:B------:R-:W-:-:S04]  /*2540*/  LOP3.LUT P2, RZ, R3, 0x7fffffff, RZ, 0xc0, !PT ;  /* 0x7fffffff03ff7812 */ /* 0x000fc8000784c0ff */
[----:B------:R-:W-:-:S13]  /*2550*/  PLOP3.LUT P1, PT, P1, P2, PT, 0x2f, 0xf2 ;  /* 0x0000000000f2781c */ /* 0x000fda0000f24577 */
[----:B------:R-:W-:Y:S05]  /*2560*/  @P1 BRA `(.L_x_27) ;  /* 0x0000000400101947 */ /* 0x000fea0003800000 */
[----:B------:R-:W-:-:S04]  /*2570*/  LOP3.LUT P1, RZ, R4, 0x7fffffff, RZ, 0xc0, !PT ;  /* 0x7fffffff04ff7812 */ /* 0x000fc8000782c0ff */
[----:B------:R-:W-:-:S13]  /*2580*/  PLOP3.LUT P0, PT, P0, P1, PT, 0x2f, 0xf2 ;  /* 0x0000000000f2781c */ /* 0x000fda0000702577 */
[----:B------:R-:W-:Y:S05]  /*2590*/  @P0 BRA `(.L_x_28) ;  /* 0x0000000000f80947 */ /* 0x000fea0003800000 */
[----:B------:R-:W-:Y:S02]  /*25a0*/  ISETP.GE.AND P0, PT, R12, RZ, PT ;  /* 0x000000ff0c00720c */ /* 0x000fe40003f06270 */
[----:B------:R-:W-:-:S11]  /*25b0*/  ISETP.GE.AND P1, PT, R13, RZ, PT ;  /* 0x000000ff0d00720c */ /* 0x000fd60003f26270 */
[----:B------:R-:W-:Y:S01]  /*25c0*/  @P0 MOV R10, RZ ;  /* 0x000000ff000a0202 */ /* 0x000fe20000000f00 */
[----:B------:R-:W-:Y:S01]  /*25d0*/  @!P0 FFMA R3, R3, 1.84467440737095516160e+19, RZ ;  /* 0x5f80000003038823 */ /* 0x000fe200000000ff */
[----:B------:R-:W-:Y:S01]  /*25e0*/  @!P0 MOV R10, 0xffffffc0 ;  /* 0xffffffc0000a8802 */ /* 0x000fe20000000f00 */
[----:B------:R-:W-:-:S03]  /*25f0*/  @!P1 FFMA R4, R4, 1.84467440737095516160e+19, RZ ;  /* 0x5f80000004049823 */ /* 0x000fc600000000ff */
[----:B------:R-:W-:-:S07]  /*2600*/  @!P1 IADD3 R10, PT, PT, R10, 0x40, RZ ;  /* 0x000000400a0a9810 */ /* 0x000fce0007ffe0ff */
.L_x_24:
[----:B------:R-:W-:-:S04]  /*2610*/  LEA R13, R11, 0xc0800000, 0x17 ;  /* 0xc08000000b0d7811 */ /* 0x000fc800078eb8ff */
[----:B------:R-:W-:Y:S02]  /*2620*/  IADD3 R13, PT, PT, -R13, R4, RZ ;  /* 0x000000040d0d7210 */ /* 0x000fe40007ffe1ff */
[----:B------:R-:W-:Y:S02]  /*2630*/  IADD3 R4, PT, PT, R15, -0x7f, RZ ;  /* 0xffffff810f047810 */ /* 0x000fe40007ffe0ff */
[----:B------:R-:W0:Y:S01]  /*2640*/  MUFU.RCP R12, R13 ;  /* 0x0000000d000c7308 */ /* 0x000e220000001000 */
[----:B------:R-:W-:Y:S01]  /*2650*/  FADD.FTZ R14, -R13, -RZ ;  /* 0x800000ff0d0e7221 */ /* 0x000fe20000010100 */
[C---:B------:R-:W-:Y:S01]  /*2660*/  IADD3 R11, PT, PT, R4.reuse, 0x7f, -R11 ;  /* 0x0000007f040b7810 */ /* 0x040fe20007ffe80b */
[----:B------:R-:W-:-:S03]  /*2670*/  IMAD R3, R4, -0x800000, R3 ;  /* 0xff80000004037824 */ /* 0x000fc600078e0203 */
[----:B------:R-:W-:Y:S01]  /*2680*/  IADD3 R11, PT, PT, R11, R10, RZ ;  /* 0x0000000a0b0b7210 */ /* 0x000fe20007ffe0ff */
[----:B0-----:R-:W-:-:S04]  /*2690*/  FFMA R15, R12, R14, 1 ;  /* 0x3f8000000c0f7423 */ /* 0x001fc8000000000e */
[----:B------:R-:W-:-:S04]  /*26a0*/  FFMA R17, R12, R15, R12 ;  /* 0x0000000f0c117223 */ /* 0x000fc8000000000c */
[----:B------:R-:W-:-:S04]  /*26b0*/  FFMA R12, R3, R17, RZ ;  /* 0x00000011030c7223 */ /* 0x000fc800000000ff */
[----:B------:R-:W-:-:S04]  /*26c0*/  FFMA R15, R14, R12, R3 ;  /* 0x0000000c0e0f7223 */ /* 0x000fc80000000003 */
[----:B------:R-:W-:-:S04]  /*26d0*/  FFMA R12, R17, R15, R12 ;  /* 0x0000000f110c7223 */ /* 0x000fc8000000000c */
[----:B------:R-:W-:-:S04]  /*26e0*/  FFMA R15, R14, R12, R3 ;  /* 0x0000000c0e0f7223 */ /* 0x000fc80000000003 */
[----:B------:R-:W-:-:S05]  /*26f0*/  FFMA R3, R17, R15, R12 ;  /* 0x0000000f11037223 */ /* 0x000fca000000000c */
[----:B------:R-:W-:-:S04]  /*2700*/  SHF.R.U32.HI R4, RZ, 0x17, R3 ;  /* 0x00000017ff047819 */ /* 0x000fc80000011603 */
[----:B------:R-:W-:-:S04]  /*2710*/  LOP3.LUT R4, R4, 0xff, RZ, 0xc0, !PT ;  /* 0x000000ff04047812 */ /* 0x000fc800078ec0ff */
[----:B------:R-:W-:-:S04]  /*2720*/  IADD3 R14, PT, PT, R4, R11, RZ ;  /* 0x0000000b040e7210 */ /* 0x000fc80007ffe0ff */
[----:B------:R-:W-:-:S04]  /*2730*/  IADD3 R4, PT, PT, R14, -0x1, RZ ;  /* 0xffffffff0e047810 */ /* 0x000fc80007ffe0ff */
[----:B------:R-:W-:-:S13]  /*2740*/  ISETP.GE.U32.AND P0, PT, R4, 0xfe, PT ;  /* 0x000000fe0400780c */ /* 0x000fda0003f06070 */
[----:B------:R-:W-:Y:S05]  /*2750*/  @!P0 BRA `(.L_x_29) ;  /* 0x0000000000808947 */ /* 0x000fea0003800000 */
[----:B------:R-:W-:-:S13]  /*2760*/  ISETP.GT.AND P0, PT, R14, 0xfe, PT ;  /* 0x000000fe0e00780c */ /* 0x000fda0003f04270 */
[----:B------:R-:W-:Y:S05]  /*2770*/  @P0 BRA `(.L_x_30) ;  /* 0x00000000006c0947 */ /* 0x000fea0003800000 */
[----:B------:R-:W-:-:S13]  /*2780*/  ISETP.GE.AND P0, PT, R14, 0x1, PT ;  /* 0x000000010e00780c */ /* 0x000fda0003f06270 */
[----:B------:R-:W-:Y:S05]  /*2790*/  @P0 BRA `(.L_x_31) ;  /* 0x0000000000980947 */ /* 0x000fea0003800000 */
[----:B------:R-:W-:Y:S02]  /*27a0*/  ISETP.GE.AND P0, PT, R14, -0x18, PT ;  /* 0xffffffe80e00780c */ /* 0x000fe40003f06270 */
[----:B------:R-:W-:-:S11]  /*27b0*/  LOP3.LUT R3, R3, 0x80000000, RZ, 0xc0, !PT ;  /* 0x8000000003037812 */ /* 0x000fd600078ec0ff */
[----:B------:R-:W-:Y:S05]  /*27c0*/  @!P0 BRA `(.L_x_31) ;  /* 0x00000000008c8947 */ /* 0x000fea0003800000 */
[CCC-:B------:R-:W-:Y:S01]  /*27d0*/  FFMA.RZ R4, R17.reuse, R15.reuse, R12.reuse ;  /* 0x0000000f11047223 */ /* 0x1c0fe2000000c00c */
[C---:B------:R-:W-:Y:S01]  /*27e0*/  IADD3 R13, PT, PT, R14.reuse, 0x20, RZ ;  /* 0x000000200e0d7810 */ /* 0x040fe20007ffe0ff */
[CCC-:B------:R-:W-:Y:S01]  /*27f0*/  FFMA.RM R11, R17.reuse, R15.reuse, R12.reuse ;  /* 0x0000000f110b7223 */ /* 0x1c0fe2000000400c */
[----:B------:R-:W-:Y:S02]  /*2800*/  ISETP.NE.AND P2, PT, R14, RZ, PT ;  /* 0x000000ff0e00720c */ /* 0x000fe40003f45270 */
[----:B------:R-:W-:Y:S01]  /*2810*/  LOP3.LUT R10, R4, 0x7fffff, RZ, 0xc0, !PT ;  /* 0x007fffff040a7812 */ /* 0x000fe200078ec0ff */
[----:B------:R-:W-:Y:S01]  /*2820*/  FFMA.RP R4, R17, R15, R12 ;  /* 0x0000000f11047223 */ /* 0x000fe2000000800c */
[----:B------:R-:W-:Y:S02]  /*2830*/  ISETP.NE.AND P1, PT, R14, RZ, PT ;  /* 0x000000ff0e00720c */ /* 0x000fe40003f25270 */
[----:B------:R-:W-:Y:S02]  /*2840*/  LOP3.LUT R10, R10, 0x800000, RZ, 0xfc, !PT ;  /* 0x008000000a0a7812 */ /* 0x000fe400078efcff */
[----:B------:R-:W-:-:S02]  /*2850*/  IADD3 R12, PT, PT, -R14, RZ, RZ ;  /* 0x000000ff0e0c7210 */ /* 0x000fc40007ffe1ff */
[----:B------:R-:W-:Y:S02]  /*2860*/  SHF.L.U32 R13, R10, R13, RZ ;  /* 0x0000000d0a0d7219 */ /* 0x000fe400000006ff */
[----:B------:R-:W-:Y:S02]  /*2870*/  FSETP.NEU.FTZ.AND P0, PT, R4, R11, PT ;  /* 0x0000000b0400720b */ /* 0x000fe40003f1d000 */
[----:B------:R-:W-:Y:S02]  /*2880*/  SEL R11, R12, RZ, P2 ;  /* 0x000000ff0c0b7207 */ /* 0x000fe40001000000 */
[----:B------:R-:W-:Y:S02]  /*2890*/  ISETP.NE.AND P1, PT, R13, RZ, P1 ;  /* 0x000000ff0d00720c */ /* 0x000fe40000f25270 */
[----:B------:R-:W-:Y:S02]  /*28a0*/  SHF.R.U32.HI R11, RZ, R11, R10 ;  /* 0x0000000bff0b7219 */ /* 0x000fe4000001160a */
[----:B------:R-:W-:-:S02]  /*28b0*/  PLOP3.LUT P0, PT, P0, P1, PT, 0xf8, 0x8f ;  /* 0x00000000008f781c */ /* 0x000fc40000703f70 */
[----:B------:R-:W-:Y:S02]  /*28c0*/  SHF.R.U32.HI R13, RZ, 0x1, R11 ;  /* 0x00000001ff0d7819 */ /* 0x000fe4000001160b */
[----:B------:R-:W-:-:S04]  /*28d0*/  SEL R4, RZ, 0x1, !P0 ;  /* 0x00000001ff047807 */ /* 0x000fc80004000000 */
[----:B------:R-:W-:-:S04]  /*28e0*/  LOP3.LUT R4, R4, 0x1, R13, 0xf8, !PT ;  /* 0x0000000104047812 */ /* 0x000fc800078ef80d */
[----:B------:R-:W-:-:S04]  /*28f0*/  LOP3.LUT R4, R4, R11, RZ, 0xc0, !PT ;  /* 0x0000000b04047212 */ /* 0x000fc800078ec0ff */
[----:B------:R-:W-:-:S04]  /*2900*/  IADD3 R4, PT, PT, R13, R4, RZ ;  /* 0x000000040d047210 */ /* 0x000fc80007ffe0ff */
[----:B------:R-:W-:Y:S01]  /*2910*/  LOP3.LUT R3, R4, R3, RZ, 0xfc, !PT ;  /* 0x0000000304037212 */ /* 0x000fe200078efcff */
[----:B------:R-:W-:Y:S06]  /*2920*/  BRA `(.L_x_31) ;  /* 0x0000000000347947 */ /* 0x000fec0003800000 */
.L_x_30:
[----:B------:R-:W-:-:S04]  /*2930*/  LOP3.LUT R3, R3, 0x80000000, RZ, 0xc0, !PT ;  /* 0x8000000003037812 */ /* 0x000fc800078ec0ff */
[----:B------:R-:W-:Y:S01]  /*2940*/  LOP3.LUT R3, R3, 0x7f800000, RZ, 0xfc, !PT ;  /* 0x7f80000003037812 */ /* 0x000fe200078efcff */
[----:B------:R-:W-:Y:S06]  /*2950*/  BRA `(.L_x_31) ;  /* 0x0000000000287947 */ /* 0x000fec0003800000 */
.L_x_29:
[----:B------:R-:W-:Y:S01]  /*2960*/  LEA R3, R11, R3, 0x17 ;  /* 0x000000030b037211 */ /* 0x000fe200078eb8ff */
[----:B------:R-:W-:Y:S06]  /*2970*/  BRA `(.L_x_31) ;  /* 0x0000000000207947 */ /* 0x000fec0003800000 */
.L_x_28:
[----:B------:R-:W-:-:S04]  /*2980*/  LOP3.LUT R3, R4, 0x80000000, R3, 0x48, !PT ;  /* 0x8000000004037812 */ /* 0x000fc800078e4803 */
[----:B------:R-:W-:Y:S01]  /*2990*/  LOP3.LUT R3, R3, 0x7f800000, RZ, 0xfc, !PT ;  /* 0x7f80000003037812 */ /* 0x000fe200078efcff */
[----:B------:R-:W-:Y:S06]  /*29a0*/  BRA `(.L_x_31) ;  /* 0x0000000000147947 */ /* 0x000fec0003800000 */
.L_x_27:
[----:B------:R-:W-:Y:S01]  /*29b0*/  LOP3.LUT R3, R4, 0x80000000, R3, 0x48, !PT ;  /* 0x8000000004037812 */ /* 0x000fe200078e4803 */
[----:B------:R-:W-:Y:S06]  /*29c0*/  BRA `(.L_x_31) ;  /* 0x00000000000c7947 */ /* 0x000fec0003800000 */
.L_x_26:
[----:B------:R-:W0:Y:S01]  /*29d0*/  MUFU.RSQ R3, -QNAN ;  /* 0xffc0000000037908 */ /* 0x000e220000001400 */
[----:B------:R-:W-:Y:S05]  /*29e0*/  BRA `(.L_x_31) ;  /* 0x0000000000047947 */ /* 0x000fea0003800000 */
.L_x_25:
[----:B------:R-:W-:-:S07]  /*29f0*/  FADD.FTZ R3, R3, R4 ;  /* 0x0000000403037221 */ /* 0x000fce0000010000 */
.L_x_31:
[----:B------:R-:W-:Y:S01]  /*2a00*/  HFMA2 R11, -RZ, RZ, 0, 0 ;  /* 0x00000000ff0b7431 */ /* 0x000fe200000001ff */
[----:B------:R-:W-:-:S04]  /*2a10*/  MOV R10, R8 ;  /* 0x00000008000a7202 */ /* 0x000fc80000000f00 */
[----:B0-----:R-:W-:Y:S05]  /*2a20*/  RET.REL.NODEC R10 `(_Z7computefffiifffffffPffffffffS_f) ;  /* 0xffffffd40a747950 */ /* 0x001fea0003c3ffff */
.L_x_32:
[----:B------:R-:W-:-:S00]  /*2a30*/  BRA `(.L_x_32) ;  /* 0xfffffffc00fc7947 */ /* 0x000fc0000383ffff */
[----:B------:R-:W-:-:S00]  /*2a40*/  NOP ;  /* 0x0000000000007918 */ /* 0x000fc00000000000 */
        /* <DEDUP_REMOVED lines=11> */
.L_x_33:


//--------------------- .nv.global.init           --------------------------
	.section	.nv.global.init,"aw",@progbits
.nv.global.init:
	.type		$str,@object
	.size		$str,(.L_0 - $str)
$str:
        /*0000*/ 	.byte	0x25, 0x2e, 0x31, 0x37, 0x67, 0x0a, 0x00
.L_0:


//--------------------- .nv.shared.reserved.0     --------------------------
	.section	.nv.shared.reserved.0,"aw",@nobits
	.weak		__nv_reservedSMEM_offset_0_alias
	.size		__nv_reservedSMEM_offset_0_alias, 0, 64
	.other		__nv_reservedSMEM_offset_0_alias,@"STO_CUDA_RESERVED_SHARED STV_DEFAULT"
__nv_reservedSMEM_offset_0_alias:
	.zero		0
	.zero		64


//--------------------- .nv.constant0._Z7computefffiifffffffPffffffffS_f --------------------------
	.section	.nv.constant0._Z7computefffiifffffffPffffffffS_f,"a",@progbits
	.sectionflags	@""
	.align	4
.nv.constant0._Z7computefffiifffffffPffffffffS_f:
	.zero		996


//--------------------- SYMBOLS --------------------------

	.type		.nv.reservedSmem.offset0,@object
	.size		.nv.reservedSmem.offset0,0x4
	.type		vprintf,@function
